//
// Generated by NVIDIA NVVM Compiler
//
// Compiler Build ID: CL-36424714
// Cuda compilation tools, release 13.0, V13.0.88
// Based on NVVM 20.0.0
//

.version 9.0
.target sm_100
.address_size 64

	// .globl	_Z21grouptrajectoryKerneliiiiiiPKfPKiPf

.visible .entry _Z21grouptrajectoryKerneliiiiiiPKfPKiPf(
	.param .u32 _Z21grouptrajectoryKerneliiiiiiPKfPKiPf_param_0,
	.param .u32 _Z21grouptrajectoryKerneliiiiiiPKfPKiPf_param_1,
	.param .u32 _Z21grouptrajectoryKerneliiiiiiPKfPKiPf_param_2,
	.param .u32 _Z21grouptrajectoryKerneliiiiiiPKfPKiPf_param_3,
	.param .u32 _Z21grouptrajectoryKerneliiiiiiPKfPKiPf_param_4,
	.param .u32 _Z21grouptrajectoryKerneliiiiiiPKfPKiPf_param_5,
	.param .u64 .ptr .align 1 _Z21grouptrajectoryKerneliiiiiiPKfPKiPf_param_6,
	.param .u64 .ptr .align 1 _Z21grouptrajectoryKerneliiiiiiPKfPKiPf_param_7,
	.param .u64 .ptr .align 1 _Z21grouptrajectoryKerneliiiiiiPKfPKiPf_param_8
)
{
	.reg .pred 	%p<17>;
	.reg .b32 	%r<78>;
	.reg .b32 	%f<32>;
	.reg .b64 	%rd<27>;

	ld.param.u32 	%r42, [_Z21grouptrajectoryKerneliiiiiiPKfPKiPf_param_0];
	ld.param.u32 	%r44, [_Z21grouptrajectoryKerneliiiiiiPKfPKiPf_param_2];
	ld.param.u32 	%r45, [_Z21grouptrajectoryKerneliiiiiiPKfPKiPf_param_3];
	ld.param.u32 	%r46, [_Z21grouptrajectoryKerneliiiiiiPKfPKiPf_param_4];
	ld.param.u32 	%r47, [_Z21grouptrajectoryKerneliiiiiiPKfPKiPf_param_5];
	ld.param.u64 	%rd9, [_Z21grouptrajectoryKerneliiiiiiPKfPKiPf_param_6];
	ld.param.u64 	%rd8, [_Z21grouptrajectoryKerneliiiiiiPKfPKiPf_param_7];
	ld.param.u64 	%rd10, [_Z21grouptrajectoryKerneliiiiiiPKfPKiPf_param_8];
	cvta.to.global.u64 	%rd1, %rd10;
	cvta.to.global.u64 	%rd2, %rd9;
	mov.u32 	%r68, %ctaid.x;
	setp.ge.s32 	%p1, %r68, %r42;
	@%p1 bra 	$L__BB0_5;
	mov.u32 	%r2, %tid.x;
	min.s32 	%r48, %r47, %r46;
	min.s32 	%r49, %r48, %r44;
	setp.lt.s32 	%p2, %r49, 1;
	@%p2 bra 	$L__BB0_5;
	mul.lo.s32 	%r3, %r46, %r44;
	and.b32  	%r4, %r44, 15;
	add.s32 	%r5, %r4, -1;
	and.b32  	%r6, %r44, 7;
	add.s32 	%r7, %r6, -1;
	and.b32  	%r8, %r44, 2147483632;
	and.b32  	%r9, %r44, 3;
	neg.s32 	%r10, %r8;
	add.s64 	%rd3, %rd2, 32;
	add.s64 	%rd4, %rd1, 32;
	cvta.to.global.u64 	%rd5, %rd8;
	mov.u32 	%r11, %ntid.x;
	mul.lo.s32 	%r12, %r47, %r45;
$L__BB0_3:
	setp.lt.s32 	%p3, %r2, %r45;
	@%p3 bra 	$L__BB0_6;
$L__BB0_4:
	mov.u32 	%r66, %nctaid.x;
	add.s32 	%r68, %r68, %r66;
	setp.lt.s32 	%p16, %r68, %r42;
	@%p16 bra 	$L__BB0_3;
$L__BB0_5:
	ret;
$L__BB0_6:
	ld.param.u32 	%r67, [_Z21grouptrajectoryKerneliiiiiiPKfPKiPf_param_1];
	mul.lo.s32 	%r15, %r68, %r67;
	mul.lo.s32 	%r51, %r12, %r68;
	mov.u32 	%r69, %r2;
$L__BB0_7:
	mad.lo.s32 	%r17, %r69, %r47, %r51;
	mov.b32 	%r70, 0;
$L__BB0_8:
	add.s32 	%r53, %r17, %r70;
	mul.wide.s32 	%rd11, %r53, 4;
	add.s64 	%rd12, %rd5, %rd11;
	ld.global.nc.u32 	%r54, [%rd12];
	add.s32 	%r55, %r54, %r15;
	mul.lo.s32 	%r19, %r3, %r55;
	mul.lo.s32 	%r20, %r3, %r53;
	mul.lo.s32 	%r21, %r46, %r55;
	mul.lo.s32 	%r22, %r46, %r53;
	mov.b32 	%r71, 0;
$L__BB0_9:
	setp.lt.u32 	%p4, %r44, 16;
	mul.lo.s32 	%r57, %r71, %r44;
	add.s32 	%r24, %r57, %r19;
	add.s32 	%r25, %r57, %r20;
	mov.b32 	%r76, 0;
	@%p4 bra 	$L__BB0_12;
	add.s32 	%r58, %r21, %r71;
	mul.lo.s32 	%r73, %r44, %r58;
	add.s32 	%r59, %r22, %r71;
	mul.lo.s32 	%r72, %r44, %r59;
	mov.u32 	%r74, %r10;
$L__BB0_11:
	.pragma "nounroll";
	mul.wide.s32 	%rd13, %r73, 4;
	add.s64 	%rd14, %rd3, %rd13;
	mul.wide.s32 	%rd15, %r72, 4;
	add.s64 	%rd16, %rd4, %rd15;
	ld.global.nc.f32 	%f1, [%rd14+-32];
	st.global.f32 	[%rd16+-32], %f1;
	ld.global.nc.f32 	%f2, [%rd14+-28];
	st.global.f32 	[%rd16+-28], %f2;
	ld.global.nc.f32 	%f3, [%rd14+-24];
	st.global.f32 	[%rd16+-24], %f3;
	ld.global.nc.f32 	%f4, [%rd14+-20];
	st.global.f32 	[%rd16+-20], %f4;
	ld.global.nc.f32 	%f5, [%rd14+-16];
	st.global.f32 	[%rd16+-16], %f5;
	ld.global.nc.f32 	%f6, [%rd14+-12];
	st.global.f32 	[%rd16+-12], %f6;
	ld.global.nc.f32 	%f7, [%rd14+-8];
	st.global.f32 	[%rd16+-8], %f7;
	ld.global.nc.f32 	%f8, [%rd14+-4];
	st.global.f32 	[%rd16+-4], %f8;
	ld.global.nc.f32 	%f9, [%rd14];
	st.global.f32 	[%rd16], %f9;
	ld.global.nc.f32 	%f10, [%rd14+4];
	st.global.f32 	[%rd16+4], %f10;
	ld.global.nc.f32 	%f11, [%rd14+8];
	st.global.f32 	[%rd16+8], %f11;
	ld.global.nc.f32 	%f12, [%rd14+12];
	st.global.f32 	[%rd16+12], %f12;
	ld.global.nc.f32 	%f13, [%rd14+16];
	st.global.f32 	[%rd16+16], %f13;
	ld.global.nc.f32 	%f14, [%rd14+20];
	st.global.f32 	[%rd16+20], %f14;
	ld.global.nc.f32 	%f15, [%rd14+24];
	st.global.f32 	[%rd16+24], %f15;
	ld.global.nc.f32 	%f16, [%rd14+28];
	st.global.f32 	[%rd16+28], %f16;
	add.s32 	%r74, %r74, 16;
	add.s32 	%r73, %r73, 16;
	add.s32 	%r72, %r72, 16;
	setp.ne.s32 	%p5, %r74, 0;
	mov.u32 	%r76, %r8;
	@%p5 bra 	$L__BB0_11;
$L__BB0_12:
	setp.eq.s32 	%p6, %r4, 0;
	@%p6 bra 	$L__BB0_22;
	setp.lt.u32 	%p7, %r5, 7;
	@%p7 bra 	$L__BB0_15;
	add.s32 	%r60, %r24, %r76;
	mul.wide.s32 	%rd17, %r60, 4;
	add.s64 	%rd18, %rd2, %rd17;
	ld.global.nc.f32 	%f17, [%rd18];
	add.s32 	%r61, %r25, %r76;
	mul.wide.s32 	%rd19, %r61, 4;
	add.s64 	%rd20, %rd1, %rd19;
	st.global.f32 	[%rd20], %f17;
	ld.global.nc.f32 	%f18, [%rd18+4];
	st.global.f32 	[%rd20+4], %f18;
	ld.global.nc.f32 	%f19, [%rd18+8];
	st.global.f32 	[%rd20+8], %f19;
	ld.global.nc.f32 	%f20, [%rd18+12];
	st.global.f32 	[%rd20+12], %f20;
	ld.global.nc.f32 	%f21, [%rd18+16];
	st.global.f32 	[%rd20+16], %f21;
	ld.global.nc.f32 	%f22, [%rd18+20];
	st.global.f32 	[%rd20+20], %f22;
	ld.global.nc.f32 	%f23, [%rd18+24];
	st.global.f32 	[%rd20+24], %f23;
	ld.global.nc.f32 	%f24, [%rd18+28];
	st.global.f32 	[%rd20+28], %f24;
	add.s32 	%r76, %r76, 8;
$L__BB0_15:
	setp.eq.s32 	%p8, %r6, 0;
	@%p8 bra 	$L__BB0_22;
	setp.lt.u32 	%p9, %r7, 3;
	@%p9 bra 	$L__BB0_18;
	add.s32 	%r62, %r24, %r76;
	mul.wide.s32 	%rd21, %r62, 4;
	add.s64 	%rd22, %rd2, %rd21;
	ld.global.nc.f32 	%f25, [%rd22];
	add.s32 	%r63, %r25, %r76;
	mul.wide.s32 	%rd23, %r63, 4;
	add.s64 	%rd24, %rd1, %rd23;
	st.global.f32 	[%rd24], %f25;
	ld.global.nc.f32 	%f26, [%rd22+4];
	st.global.f32 	[%rd24+4], %f26;
	ld.global.nc.f32 	%f27, [%rd22+8];
	st.global.f32 	[%rd24+8], %f27;
	ld.global.nc.f32 	%f28, [%rd22+12];
	st.global.f32 	[%rd24+12], %f28;
	add.s32 	%r76, %r76, 4;
$L__BB0_18:
	setp.eq.s32 	%p10, %r9, 0;
	@%p10 bra 	$L__BB0_22;
	setp.eq.s32 	%p11, %r9, 1;
	add.s32 	%r64, %r24, %r76;
	mul.wide.s32 	%rd25, %r64, 4;
	add.s64 	%rd6, %rd2, %rd25;
	ld.global.nc.f32 	%f29, [%rd6];
	add.s32 	%r65, %r25, %r76;
	mul.wide.s32 	%rd26, %r65, 4;
	add.s64 	%rd7, %rd1, %rd26;
	st.global.f32 	[%rd7], %f29;
	@%p11 bra 	$L__BB0_22;
	setp.eq.s32 	%p12, %r9, 2;
	ld.global.nc.f32 	%f30, [%rd6+4];
	st.global.f32 	[%rd7+4], %f30;
	@%p12 bra 	$L__BB0_22;
	ld.global.nc.f32 	%f31, [%rd6+8];
	st.global.f32 	[%rd7+8], %f31;
$L__BB0_22:
	add.s32 	%r71, %r71, 1;
	setp.ne.s32 	%p13, %r71, %r46;
	@%p13 bra 	$L__BB0_9;
	add.s32 	%r70, %r70, 1;
	setp.ne.s32 	%p14, %r70, %r47;
	@%p14 bra 	$L__BB0_8;
	add.s32 	%r69, %r69, %r11;
	setp.lt.s32 	%p15, %r69, %r45;
	@%p15 bra 	$L__BB0_7;
	bra.uni 	$L__BB0_4;

}
	// .globl	_Z25grouptrajectorygradKerneliiiiiiPKfPKiPf
.visible .entry _Z25grouptrajectorygradKerneliiiiiiPKfPKiPf(
	.param .u32 _Z25grouptrajectorygradKerneliiiiiiPKfPKiPf_param_0,
	.param .u32 _Z25grouptrajectorygradKerneliiiiiiPKfPKiPf_param_1,
	.param .u32 _Z25grouptrajectorygradKerneliiiiiiPKfPKiPf_param_2,
	.param .u32 _Z25grouptrajectorygradKerneliiiiiiPKfPKiPf_param_3,
	.param .u32 _Z25grouptrajectorygradKerneliiiiiiPKfPKiPf_param_4,
	.param .u32 _Z25grouptrajectorygradKerneliiiiiiPKfPKiPf_param_5,
	.param .u64 .ptr .align 1 _Z25grouptrajectorygradKerneliiiiiiPKfPKiPf_param_6,
	.param .u64 .ptr .align 1 _Z25grouptrajectorygradKerneliiiiiiPKfPKiPf_param_7,
	.param .u64 .ptr .align 1 _Z25grouptrajectorygradKerneliiiiiiPKfPKiPf_param_8
)
{
	.reg .pred 	%p<17>;
	.reg .b32 	%r<78>;
	.reg .b32 	%f<63>;
	.reg .b64 	%rd<27>;

	ld.param.u32 	%r42, [_Z25grouptrajectorygradKerneliiiiiiPKfPKiPf_param_0];
	ld.param.u32 	%r44, [_Z25grouptrajectorygradKerneliiiiiiPKfPKiPf_param_2];
	ld.param.u32 	%r45, [_Z25grouptrajectorygradKerneliiiiiiPKfPKiPf_param_3];
	ld.param.u32 	%r46, [_Z25grouptrajectorygradKerneliiiiiiPKfPKiPf_param_4];
	ld.param.u32 	%r47, [_Z25grouptrajectorygradKerneliiiiiiPKfPKiPf_param_5];
	ld.param.u64 	%rd9, [_Z25grouptrajectorygradKerneliiiiiiPKfPKiPf_param_6];
	ld.param.u64 	%rd8, [_Z25grouptrajectorygradKerneliiiiiiPKfPKiPf_param_7];
	ld.param.u64 	%rd10, [_Z25grouptrajectorygradKerneliiiiiiPKfPKiPf_param_8];
	cvta.to.global.u64 	%rd1, %rd10;
	cvta.to.global.u64 	%rd2, %rd9;
	mov.u32 	%r68, %ctaid.x;
	setp.ge.s32 	%p1, %r68, %r42;
	@%p1 bra 	$L__BB1_24;
	mov.u32 	%r2, %tid.x;
	min.s32 	%r48, %r47, %r46;
	min.s32 	%r49, %r48, %r44;
	setp.lt.s32 	%p2, %r49, 1;
	@%p2 bra 	$L__BB1_24;
	mul.lo.s32 	%r3, %r46, %r44;
	and.b32  	%r4, %r44, 15;
	add.s32 	%r5, %r4, -1;
	and.b32  	%r6, %r44, 7;
	add.s32 	%r7, %r6, -1;
	and.b32  	%r8, %r44, 2147483632;
	and.b32  	%r9, %r44, 3;
	neg.s32 	%r10, %r8;
	add.s64 	%rd3, %rd1, 32;
	add.s64 	%rd4, %rd2, 32;
	cvta.to.global.u64 	%rd5, %rd8;
	mov.u32 	%r11, %ntid.x;
	mul.lo.s32 	%r12, %r47, %r45;
$L__BB1_3:
	setp.ge.s32 	%p3, %r2, %r45;
	@%p3 bra 	$L__BB1_23;
	ld.param.u32 	%r67, [_Z25grouptrajectorygradKerneliiiiiiPKfPKiPf_param_1];
	mul.lo.s32 	%r14, %r68, %r67;
	mul.lo.s32 	%r51, %r12, %r68;
	mov.u32 	%r69, %r2;
$L__BB1_5:
	mad.lo.s32 	%r17, %r69, %r47, %r51;
	mov.b32 	%r70, 0;
$L__BB1_6:
	add.s32 	%r53, %r17, %r70;
	mul.wide.s32 	%rd11, %r53, 4;
	add.s64 	%rd12, %rd5, %rd11;
	ld.global.nc.u32 	%r54, [%rd12];
	add.s32 	%r55, %r54, %r14;
	mul.lo.s32 	%r19, %r3, %r55;
	mul.lo.s32 	%r20, %r3, %r53;
	mul.lo.s32 	%r21, %r46, %r55;
	mul.lo.s32 	%r22, %r46, %r53;
	mov.b32 	%r71, 0;
$L__BB1_7:
	setp.lt.u32 	%p4, %r44, 16;
	mul.lo.s32 	%r57, %r71, %r44;
	add.s32 	%r24, %r57, %r19;
	add.s32 	%r25, %r57, %r20;
	mov.b32 	%r76, 0;
	@%p4 bra 	$L__BB1_10;
	add.s32 	%r58, %r21, %r71;
	mul.lo.s32 	%r73, %r44, %r58;
	add.s32 	%r59, %r22, %r71;
	mul.lo.s32 	%r72, %r44, %r59;
	mov.u32 	%r74, %r10;
$L__BB1_9:
	.pragma "nounroll";
	mul.wide.s32 	%rd13, %r73, 4;
	add.s64 	%rd14, %rd3, %rd13;
	mul.wide.s32 	%rd15, %r72, 4;
	add.s64 	%rd16, %rd4, %rd15;
	ld.global.nc.f32 	%f1, [%rd16+-32];
	atom.global.add.f32 	%f2, [%rd14+-32], %f1;
	ld.global.nc.f32 	%f3, [%rd16+-28];
	atom.global.add.f32 	%f4, [%rd14+-28], %f3;
	ld.global.nc.f32 	%f5, [%rd16+-24];
	atom.global.add.f32 	%f6, [%rd14+-24], %f5;
	ld.global.nc.f32 	%f7, [%rd16+-20];
	atom.global.add.f32 	%f8, [%rd14+-20], %f7;
	ld.global.nc.f32 	%f9, [%rd16+-16];
	atom.global.add.f32 	%f10, [%rd14+-16], %f9;
	ld.global.nc.f32 	%f11, [%rd16+-12];
	atom.global.add.f32 	%f12, [%rd14+-12], %f11;
	ld.global.nc.f32 	%f13, [%rd16+-8];
	atom.global.add.f32 	%f14, [%rd14+-8], %f13;
	ld.global.nc.f32 	%f15, [%rd16+-4];
	atom.global.add.f32 	%f16, [%rd14+-4], %f15;
	ld.global.nc.f32 	%f17, [%rd16];
	atom.global.add.f32 	%f18, [%rd14], %f17;
	ld.global.nc.f32 	%f19, [%rd16+4];
	atom.global.add.f32 	%f20, [%rd14+4], %f19;
	ld.global.nc.f32 	%f21, [%rd16+8];
	atom.global.add.f32 	%f22, [%rd14+8], %f21;
	ld.global.nc.f32 	%f23, [%rd16+12];
	atom.global.add.f32 	%f24, [%rd14+12], %f23;
	ld.global.nc.f32 	%f25, [%rd16+16];
	atom.global.add.f32 	%f26, [%rd14+16], %f25;
	ld.global.nc.f32 	%f27, [%rd16+20];
	atom.global.add.f32 	%f28, [%rd14+20], %f27;
	ld.global.nc.f32 	%f29, [%rd16+24];
	atom.global.add.f32 	%f30, [%rd14+24], %f29;
	ld.global.nc.f32 	%f31, [%rd16+28];
	atom.global.add.f32 	%f32, [%rd14+28], %f31;
	add.s32 	%r74, %r74, 16;
	add.s32 	%r73, %r73, 16;
	add.s32 	%r72, %r72, 16;
	setp.ne.s32 	%p5, %r74, 0;
	mov.u32 	%r76, %r8;
	@%p5 bra 	$L__BB1_9;
$L__BB1_10:
	setp.eq.s32 	%p6, %r4, 0;
	@%p6 bra 	$L__BB1_20;
	setp.lt.u32 	%p7, %r5, 7;
	@%p7 bra 	$L__BB1_13;
	add.s32 	%r60, %r24, %r76;
	mul.wide.s32 	%rd17, %r60, 4;
	add.s64 	%rd18, %rd1, %rd17;
	add.s32 	%r61, %r25, %r76;
	mul.wide.s32 	%rd19, %r61, 4;
	add.s64 	%rd20, %rd2, %rd19;
	ld.global.nc.f32 	%f33, [%rd20];
	atom.global.add.f32 	%f34, [%rd18], %f33;
	ld.global.nc.f32 	%f35, [%rd20+4];
	atom.global.add.f32 	%f36, [%rd18+4], %f35;
	ld.global.nc.f32 	%f37, [%rd20+8];
	atom.global.add.f32 	%f38, [%rd18+8], %f37;
	ld.global.nc.f32 	%f39, [%rd20+12];
	atom.global.add.f32 	%f40, [%rd18+12], %f39;
	ld.global.nc.f32 	%f41, [%rd20+16];
	atom.global.add.f32 	%f42, [%rd18+16], %f41;
	ld.global.nc.f32 	%f43, [%rd20+20];
	atom.global.add.f32 	%f44, [%rd18+20], %f43;
	ld.global.nc.f32 	%f45, [%rd20+24];
	atom.global.add.f32 	%f46, [%rd18+24], %f45;
	ld.global.nc.f32 	%f47, [%rd20+28];
	atom.global.add.f32 	%f48, [%rd18+28], %f47;
	add.s32 	%r76, %r76, 8;
$L__BB1_13:
	setp.eq.s32 	%p8, %r6, 0;
	@%p8 bra 	$L__BB1_20;
	setp.lt.u32 	%p9, %r7, 3;
	@%p9 bra 	$L__BB1_16;
	add.s32 	%r62, %r24, %r76;
	mul.wide.s32 	%rd21, %r62, 4;
	add.s64 	%rd22, %rd1, %rd21;
	add.s32 	%r63, %r25, %r76;
	mul.wide.s32 	%rd23, %r63, 4;
	add.s64 	%rd24, %rd2, %rd23;
	ld.global.nc.f32 	%f49, [%rd24];
	atom.global.add.f32 	%f50, [%rd22], %f49;
	ld.global.nc.f32 	%f51, [%rd24+4];
	atom.global.add.f32 	%f52, [%rd22+4], %f51;
	ld.global.nc.f32 	%f53, [%rd24+8];
	atom.global.add.f32 	%f54, [%rd22+8], %f53;
	ld.global.nc.f32 	%f55, [%rd24+12];
	atom.global.add.f32 	%f56, [%rd22+12], %f55;
	add.s32 	%r76, %r76, 4;
$L__BB1_16:
	setp.eq.s32 	%p10, %r9, 0;
	@%p10 bra 	$L__BB1_20;
	setp.eq.s32 	%p11, %r9, 1;
	add.s32 	%r64, %r24, %r76;
	mul.wide.s32 	%rd25, %r64, 4;
	add.s64 	%rd6, %rd1, %rd25;
	add.s32 	%r65, %r25, %r76;
	mul.wide.s32 	%rd26, %r65, 4;
	add.s64 	%rd7, %rd2, %rd26;
	ld.global.nc.f32 	%f57, [%rd7];
	atom.global.add.f32 	%f58, [%rd6], %f57;
	@%p11 bra 	$L__BB1_20;
	setp.eq.s32 	%p12, %r9, 2;
	ld.global.nc.f32 	%f59, [%rd7+4];
	atom.global.add.f32 	%f60, [%rd6+4], %f59;
	@%p12 bra 	$L__BB1_20;
	ld.global.nc.f32 	%f61, [%rd7+8];
	atom.global.add.f32 	%f62, [%rd6+8], %f61;
$L__BB1_20:
	add.s32 	%r71, %r71, 1;
	setp.ne.s32 	%p13, %r71, %r46;
	@%p13 bra 	$L__BB1_7;
	add.s32 	%r70, %r70, 1;
	setp.ne.s32 	%p14, %r70, %r47;
	@%p14 bra 	$L__BB1_6;
	add.s32 	%r69, %r69, %r11;
	setp.lt.s32 	%p15, %r69, %r45;
	@%p15 bra 	$L__BB1_5;
$L__BB1_23:
	mov.u32 	%r66, %nctaid.x;
	add.s32 	%r68, %r68, %r66;
	setp.lt.s32 	%p16, %r68, %r42;
	@%p16 bra 	$L__BB1_3;
$L__BB1_24:
	ret;

}
	// .globl	_Z25queryballtrajectoryKerneliiiifiPKfS0_PiS1_
.visible .entry _Z25queryballtrajectoryKerneliiiifiPKfS0_PiS1_(
	.param .u32 _Z25queryballtrajectoryKerneliiiifiPKfS0_PiS1__param_0,
	.param .u32 _Z25queryballtrajectoryKerneliiiifiPKfS0_PiS1__param_1,
	.param .u32 _Z25queryballtrajectoryKerneliiiifiPKfS0_PiS1__param_2,
	.param .u32 _Z25queryballtrajectoryKerneliiiifiPKfS0_PiS1__param_3,
	.param .f32 _Z25queryballtrajectoryKerneliiiifiPKfS0_PiS1__param_4,
	.param .u32 _Z25queryballtrajectoryKerneliiiifiPKfS0_PiS1__param_5,
	.param .u64 .ptr .align 1 _Z25queryballtrajectoryKerneliiiifiPKfS0_PiS1__param_6,
	.param .u64 .ptr .align 1 _Z25queryballtrajectoryKerneliiiifiPKfS0_PiS1__param_7,
	.param .u64 .ptr .align 1 _Z25queryballtrajectoryKerneliiiifiPKfS0_PiS1__param_8,
	.param .u64 .ptr .align 1 _Z25queryballtrajectoryKerneliiiifiPKfS0_PiS1__param_9
)
{
	.reg .pred 	%p<55>;
	.reg .b32 	%r<155>;
	.reg .b32 	%f<129>;
	.reg .b64 	%rd<55>;

	ld.param.u32 	%r82, [_Z25queryballtrajectoryKerneliiiifiPKfS0_PiS1__param_0];
	ld.param.u32 	%r83, [_Z25queryballtrajectoryKerneliiiifiPKfS0_PiS1__param_1];
	ld.param.u32 	%r84, [_Z25queryballtrajectoryKerneliiiifiPKfS0_PiS1__param_2];
	ld.param.u32 	%r85, [_Z25queryballtrajectoryKerneliiiifiPKfS0_PiS1__param_3];
	ld.param.f32 	%f13, [_Z25queryballtrajectoryKerneliiiifiPKfS0_PiS1__param_4];
	ld.param.u32 	%r86, [_Z25queryballtrajectoryKerneliiiifiPKfS0_PiS1__param_5];
	ld.param.u64 	%rd8, [_Z25queryballtrajectoryKerneliiiifiPKfS0_PiS1__param_6];
	ld.param.u64 	%rd9, [_Z25queryballtrajectoryKerneliiiifiPKfS0_PiS1__param_7];
	ld.param.u64 	%rd10, [_Z25queryballtrajectoryKerneliiiifiPKfS0_PiS1__param_8];
	ld.param.u64 	%rd7, [_Z25queryballtrajectoryKerneliiiifiPKfS0_PiS1__param_9];
	cvta.to.global.u64 	%rd1, %rd7;
	cvta.to.global.u64 	%rd2, %rd8;
	cvta.to.global.u64 	%rd3, %rd9;
	cvta.to.global.u64 	%rd4, %rd10;
	mov.u32 	%r125, %ctaid.x;
	setp.ge.s32 	%p1, %r125, %r82;
	@%p1 bra 	$L__BB2_46;
	mov.u32 	%r2, %tid.x;
	setp.gt.s32 	%p2, %r83, 0;
	setp.ne.s32 	%p3, %r86, 0;
	mul.lo.s32 	%r3, %r85, 3;
	cvt.rn.f32.s32 	%f1, %r85;
	mov.u32 	%r4, %ntid.x;
	mov.u32 	%r5, %nctaid.x;
	and.pred  	%p4, %p2, %p3;
	@%p4 bra 	$L__BB2_6;
$L__BB2_2:
	setp.lt.s32 	%p52, %r2, %r84;
	@%p52 bra 	$L__BB2_4;
$L__BB2_3:
	add.s32 	%r125, %r125, %r5;
	setp.lt.s32 	%p54, %r125, %r82;
	@%p54 bra 	$L__BB2_2;
	bra.uni 	$L__BB2_46;
$L__BB2_4:
	mul.lo.s32 	%r8, %r125, %r84;
	mov.u32 	%r126, %r2;
$L__BB2_5:
	add.s32 	%r123, %r126, %r8;
	mul.wide.s32 	%rd52, %r123, 4;
	add.s64 	%rd53, %rd1, %rd52;
	mov.b32 	%r124, 0;
	st.global.u32 	[%rd53], %r124;
	add.s32 	%r126, %r126, %r4;
	setp.lt.s32 	%p53, %r126, %r84;
	@%p53 bra 	$L__BB2_5;
	bra.uni 	$L__BB2_3;
$L__BB2_6:
	setp.lt.s32 	%p5, %r85, 1;
	@%p5 bra 	$L__BB2_36;
	and.b32  	%r11, %r85, 3;
	and.b32  	%r12, %r86, 7;
	and.b32  	%r13, %r85, 2147483644;
	and.b32  	%r14, %r85, 1;
	and.b32  	%r15, %r86, 2147483640;
	neg.s32 	%r16, %r13;
	add.s64 	%rd5, %rd2, 24;
	add.s64 	%rd6, %rd3, 24;
$L__BB2_8:
	setp.lt.s32 	%p29, %r2, %r84;
	@%p29 bra 	$L__BB2_10;
$L__BB2_9:
	mov.u32 	%r122, %nctaid.x;
	add.s32 	%r125, %r125, %r122;
	setp.lt.s32 	%p51, %r125, %r82;
	@%p51 bra 	$L__BB2_8;
	bra.uni 	$L__BB2_46;
$L__BB2_10:
	mul.lo.s32 	%r19, %r125, %r83;
	mov.u32 	%r128, %r2;
$L__BB2_11:
	mad.lo.s32 	%r98, %r125, %r84, %r128;
	mul.lo.s32 	%r21, %r98, %r86;
	mov.b32 	%r129, 0;
	mov.u32 	%r135, %r129;
$L__BB2_12:
	setp.lt.u32 	%p30, %r85, 4;
	add.s32 	%r100, %r129, %r19;
	mul.lo.s32 	%r24, %r3, %r100;
	mov.f32 	%f124, 0f00000000;
	mov.b32 	%r140, 0;
	@%p30 bra 	$L__BB2_15;
	mad.lo.s32 	%r101, %r125, %r84, %r128;
	mul.lo.s32 	%r131, %r3, %r101;
	mov.f32 	%f124, 0f00000000;
	mov.u32 	%r132, %r24;
	mov.u32 	%r133, %r16;
$L__BB2_14:
	.pragma "nounroll";
	mul.wide.s32 	%rd27, %r132, 4;
	add.s64 	%rd28, %rd5, %rd27;
	mul.wide.s32 	%rd29, %r131, 4;
	add.s64 	%rd30, %rd6, %rd29;
	ld.global.nc.f32 	%f19, [%rd30+-24];
	ld.global.nc.f32 	%f20, [%rd30+-20];
	ld.global.nc.f32 	%f21, [%rd30+-16];
	ld.global.nc.f32 	%f22, [%rd28+-24];
	ld.global.nc.f32 	%f23, [%rd28+-20];
	ld.global.nc.f32 	%f24, [%rd28+-16];
	sub.f32 	%f25, %f19, %f22;
	sub.f32 	%f26, %f20, %f23;
	mul.f32 	%f27, %f26, %f26;
	fma.rn.f32 	%f28, %f25, %f25, %f27;
	sub.f32 	%f29, %f21, %f24;
	fma.rn.f32 	%f30, %f29, %f29, %f28;
	sqrt.rn.f32 	%f31, %f30;
	max.f32 	%f32, %f31, 0f1E3CE508;
	add.f32 	%f33, %f124, %f32;
	ld.global.nc.f32 	%f34, [%rd30+-12];
	ld.global.nc.f32 	%f35, [%rd30+-8];
	ld.global.nc.f32 	%f36, [%rd30+-4];
	ld.global.nc.f32 	%f37, [%rd28+-12];
	ld.global.nc.f32 	%f38, [%rd28+-8];
	ld.global.nc.f32 	%f39, [%rd28+-4];
	sub.f32 	%f40, %f34, %f37;
	sub.f32 	%f41, %f35, %f38;
	mul.f32 	%f42, %f41, %f41;
	fma.rn.f32 	%f43, %f40, %f40, %f42;
	sub.f32 	%f44, %f36, %f39;
	fma.rn.f32 	%f45, %f44, %f44, %f43;
	sqrt.rn.f32 	%f46, %f45;
	max.f32 	%f47, %f46, 0f1E3CE508;
	add.f32 	%f48, %f33, %f47;
	ld.global.nc.f32 	%f49, [%rd30];
	ld.global.nc.f32 	%f50, [%rd30+4];
	ld.global.nc.f32 	%f51, [%rd30+8];
	ld.global.nc.f32 	%f52, [%rd28];
	ld.global.nc.f32 	%f53, [%rd28+4];
	ld.global.nc.f32 	%f54, [%rd28+8];
	sub.f32 	%f55, %f49, %f52;
	sub.f32 	%f56, %f50, %f53;
	mul.f32 	%f57, %f56, %f56;
	fma.rn.f32 	%f58, %f55, %f55, %f57;
	sub.f32 	%f59, %f51, %f54;
	fma.rn.f32 	%f60, %f59, %f59, %f58;
	sqrt.rn.f32 	%f61, %f60;
	max.f32 	%f62, %f61, 0f1E3CE508;
	add.f32 	%f63, %f48, %f62;
	ld.global.nc.f32 	%f64, [%rd30+12];
	ld.global.nc.f32 	%f65, [%rd30+16];
	ld.global.nc.f32 	%f66, [%rd30+20];
	ld.global.nc.f32 	%f67, [%rd28+12];
	ld.global.nc.f32 	%f68, [%rd28+16];
	ld.global.nc.f32 	%f69, [%rd28+20];
	sub.f32 	%f70, %f64, %f67;
	sub.f32 	%f71, %f65, %f68;
	mul.f32 	%f72, %f71, %f71;
	fma.rn.f32 	%f73, %f70, %f70, %f72;
	sub.f32 	%f74, %f66, %f69;
	fma.rn.f32 	%f75, %f74, %f74, %f73;
	sqrt.rn.f32 	%f76, %f75;
	max.f32 	%f77, %f76, 0f1E3CE508;
	add.f32 	%f124, %f63, %f77;
	add.s32 	%r133, %r133, 4;
	add.s32 	%r132, %r132, 12;
	add.s32 	%r131, %r131, 12;
	setp.eq.s32 	%p31, %r133, 0;
	mov.u32 	%r140, %r13;
	@%p31 bra 	$L__BB2_15;
	bra.uni 	$L__BB2_14;
$L__BB2_15:
	setp.eq.s32 	%p32, %r11, 0;
	@%p32 bra 	$L__BB2_31;
	setp.eq.s32 	%p33, %r11, 1;
	@%p33 bra 	$L__BB2_18;
	mul.lo.s32 	%r102, %r140, 3;
	add.s32 	%r103, %r102, %r24;
	mad.lo.s32 	%r104, %r125, %r84, %r128;
	mad.lo.s32 	%r105, %r3, %r104, %r102;
	mul.wide.s32 	%rd31, %r105, 4;
	add.s64 	%rd32, %rd3, %rd31;
	ld.global.nc.f32 	%f79, [%rd32];
	ld.global.nc.f32 	%f80, [%rd32+4];
	ld.global.nc.f32 	%f81, [%rd32+8];
	mul.wide.s32 	%rd33, %r103, 4;
	add.s64 	%rd34, %rd2, %rd33;
	ld.global.nc.f32 	%f82, [%rd34];
	ld.global.nc.f32 	%f83, [%rd34+4];
	ld.global.nc.f32 	%f84, [%rd34+8];
	sub.f32 	%f85, %f79, %f82;
	sub.f32 	%f86, %f80, %f83;
	mul.f32 	%f87, %f86, %f86;
	fma.rn.f32 	%f88, %f85, %f85, %f87;
	sub.f32 	%f89, %f81, %f84;
	fma.rn.f32 	%f90, %f89, %f89, %f88;
	sqrt.rn.f32 	%f91, %f90;
	max.f32 	%f92, %f91, 0f1E3CE508;
	add.f32 	%f93, %f124, %f92;
	ld.global.nc.f32 	%f94, [%rd32+12];
	ld.global.nc.f32 	%f95, [%rd32+16];
	ld.global.nc.f32 	%f96, [%rd32+20];
	ld.global.nc.f32 	%f97, [%rd34+12];
	ld.global.nc.f32 	%f98, [%rd34+16];
	ld.global.nc.f32 	%f99, [%rd34+20];
	sub.f32 	%f100, %f94, %f97;
	sub.f32 	%f101, %f95, %f98;
	mul.f32 	%f102, %f101, %f101;
	fma.rn.f32 	%f103, %f100, %f100, %f102;
	sub.f32 	%f104, %f96, %f99;
	fma.rn.f32 	%f105, %f104, %f104, %f103;
	sqrt.rn.f32 	%f106, %f105;
	max.f32 	%f107, %f106, 0f1E3CE508;
	add.f32 	%f124, %f93, %f107;
	add.s32 	%r140, %r140, 2;
$L__BB2_18:
	setp.eq.s32 	%p34, %r14, 0;
	@%p34 bra 	$L__BB2_31;
	mul.lo.s32 	%r106, %r140, 3;
	add.s32 	%r107, %r106, %r24;
	mad.lo.s32 	%r108, %r125, %r84, %r128;
	mad.lo.s32 	%r109, %r3, %r108, %r106;
	mul.wide.s32 	%rd35, %r109, 4;
	add.s64 	%rd36, %rd3, %rd35;
	ld.global.nc.f32 	%f108, [%rd36];
	ld.global.nc.f32 	%f109, [%rd36+4];
	ld.global.nc.f32 	%f110, [%rd36+8];
	mul.wide.s32 	%rd37, %r107, 4;
	add.s64 	%rd38, %rd2, %rd37;
	ld.global.nc.f32 	%f111, [%rd38];
	ld.global.nc.f32 	%f112, [%rd38+4];
	ld.global.nc.f32 	%f113, [%rd38+8];
	sub.f32 	%f114, %f108, %f111;
	sub.f32 	%f115, %f109, %f112;
	mul.f32 	%f116, %f115, %f115;
	fma.rn.f32 	%f117, %f114, %f114, %f116;
	sub.f32 	%f118, %f110, %f113;
	fma.rn.f32 	%f119, %f118, %f118, %f117;
	sqrt.rn.f32 	%f120, %f119;
	max.f32 	%f121, %f120, 0f1E3CE508;
	add.f32 	%f124, %f124, %f121;
	bra.uni 	$L__BB2_31;
$L__BB2_20:
	setp.lt.u32 	%p39, %r86, 8;
	mov.b32 	%r137, 0;
	@%p39 bra 	$L__BB2_23;
	mov.b32 	%r134, 0;
$L__BB2_22:
	.pragma "nounroll";
	add.s32 	%r112, %r134, %r21;
	mul.wide.s32 	%rd39, %r112, 4;
	add.s64 	%rd40, %rd4, %rd39;
	st.global.u32 	[%rd40], %r129;
	st.global.u32 	[%rd40+4], %r129;
	st.global.u32 	[%rd40+8], %r129;
	st.global.u32 	[%rd40+12], %r129;
	st.global.u32 	[%rd40+16], %r129;
	st.global.u32 	[%rd40+20], %r129;
	st.global.u32 	[%rd40+24], %r129;
	st.global.u32 	[%rd40+28], %r129;
	add.s32 	%r134, %r134, 8;
	setp.eq.s32 	%p40, %r134, %r15;
	mov.u32 	%r137, %r15;
	@%p40 bra 	$L__BB2_23;
	bra.uni 	$L__BB2_22;
$L__BB2_23:
	setp.eq.s32 	%p41, %r12, 0;
	@%p41 bra 	$L__BB2_33;
	add.s32 	%r113, %r12, -1;
	setp.lt.u32 	%p42, %r113, 3;
	@%p42 bra 	$L__BB2_26;
	add.s32 	%r114, %r137, %r21;
	mul.wide.s32 	%rd41, %r114, 4;
	add.s64 	%rd42, %rd4, %rd41;
	st.global.u32 	[%rd42], %r129;
	st.global.u32 	[%rd42+4], %r129;
	st.global.u32 	[%rd42+8], %r129;
	st.global.u32 	[%rd42+12], %r129;
	add.s32 	%r137, %r137, 4;
$L__BB2_26:
	and.b32  	%r115, %r86, 3;
	setp.eq.s32 	%p43, %r115, 0;
	@%p43 bra 	$L__BB2_33;
	setp.eq.s32 	%p44, %r115, 1;
	@%p44 bra 	$L__BB2_29;
	add.s32 	%r116, %r137, %r21;
	mul.wide.s32 	%rd43, %r116, 4;
	add.s64 	%rd44, %rd4, %rd43;
	st.global.u32 	[%rd44], %r129;
	st.global.u32 	[%rd44+4], %r129;
	add.s32 	%r137, %r137, 2;
$L__BB2_29:
	and.b32  	%r117, %r86, 1;
	setp.eq.b32 	%p45, %r117, 1;
	not.pred 	%p46, %p45;
	@%p46 bra 	$L__BB2_33;
	add.s32 	%r118, %r137, %r21;
	mul.wide.s32 	%rd45, %r118, 4;
	add.s64 	%rd46, %rd4, %rd45;
	st.global.u32 	[%rd46], %r129;
	bra.uni 	$L__BB2_33;
$L__BB2_31:
	div.rn.f32 	%f122, %f124, %f1;
	setp.lt.f32 	%p35, %f122, %f13;
	@%p35 bra 	$L__BB2_32;
	bra.uni 	$L__BB2_34;
$L__BB2_32:
	setp.gt.s32 	%p36, %r86, 0;
	setp.eq.s32 	%p37, %r135, 0;
	and.pred  	%p38, %p37, %p36;
	@%p38 bra 	$L__BB2_20;
$L__BB2_33:
	add.s32 	%r119, %r135, %r21;
	mul.wide.s32 	%rd47, %r119, 4;
	add.s64 	%rd48, %rd4, %rd47;
	st.global.u32 	[%rd48], %r129;
	add.s32 	%r135, %r135, 1;
$L__BB2_34:
	add.s32 	%r129, %r129, 1;
	setp.ge.s32 	%p47, %r129, %r83;
	setp.eq.s32 	%p48, %r135, %r86;
	or.pred  	%p49, %p47, %p48;
	@%p49 bra 	$L__BB2_35;
	bra.uni 	$L__BB2_12;
$L__BB2_35:
	ld.param.u64 	%rd54, [_Z25queryballtrajectoryKerneliiiifiPKfS0_PiS1__param_9];
	mad.lo.s32 	%r120, %r125, %r84, %r128;
	cvta.to.global.u64 	%rd49, %rd54;
	mul.wide.s32 	%rd50, %r120, 4;
	add.s64 	%rd51, %rd49, %rd50;
	st.global.u32 	[%rd51], %r135;
	mov.u32 	%r121, %ntid.x;
	add.s32 	%r128, %r128, %r121;
	setp.lt.s32 	%p50, %r128, %r84;
	@%p50 bra 	$L__BB2_11;
	bra.uni 	$L__BB2_9;
$L__BB2_36:
	setp.gt.s32 	%p6, %r86, 0;
	@%p6 bra 	$L__BB2_47;
	mov.f32 	%f14, 0f00000000;
	div.rn.f32 	%f11, %f14, %f1;
$L__BB2_38:
	setp.ge.s32 	%p7, %r2, %r84;
	@%p7 bra 	$L__BB2_45;
	mul.lo.s32 	%r71, %r125, %r84;
	mov.u32 	%r151, %r2;
$L__BB2_40:
	add.s32 	%r73, %r151, %r71;
	mul.lo.s32 	%r74, %r73, %r86;
	mov.b32 	%r152, 0;
	mov.u32 	%r154, %r152;
$L__BB2_41:
	setp.geu.f32 	%p8, %f11, %f13;
	@%p8 bra 	$L__BB2_43;
	add.s32 	%r88, %r154, %r74;
	mul.wide.s32 	%rd11, %r88, 4;
	add.s64 	%rd12, %rd4, %rd11;
	st.global.u32 	[%rd12], %r152;
	add.s32 	%r154, %r154, 1;
$L__BB2_43:
	add.s32 	%r152, %r152, 1;
	setp.lt.s32 	%p9, %r152, %r83;
	setp.ne.s32 	%p10, %r154, %r86;
	and.pred  	%p11, %p9, %p10;
	@%p11 bra 	$L__BB2_41;
	mul.wide.s32 	%rd13, %r73, 4;
	add.s64 	%rd14, %rd1, %rd13;
	st.global.u32 	[%rd14], %r154;
	add.s32 	%r151, %r151, %r4;
	setp.lt.s32 	%p12, %r151, %r84;
	@%p12 bra 	$L__BB2_40;
$L__BB2_45:
	add.s32 	%r125, %r125, %r5;
	setp.lt.s32 	%p13, %r125, %r82;
	@%p13 bra 	$L__BB2_38;
$L__BB2_46:
	ret;
$L__BB2_47:
	and.b32  	%r46, %r86, 7;
	add.s32 	%r47, %r46, -1;
	and.b32  	%r48, %r86, 3;
	mov.f32 	%f15, 0f00000000;
	div.rn.f32 	%f12, %f15, %f1;
	and.b32  	%r49, %r86, 2147483640;
	and.b32  	%r50, %r86, 1;
$L__BB2_48:
	setp.lt.s32 	%p14, %r2, %r84;
	@%p14 bra 	$L__BB2_50;
$L__BB2_49:
	add.s32 	%r125, %r125, %r5;
	setp.lt.s32 	%p28, %r125, %r82;
	@%p28 bra 	$L__BB2_48;
	bra.uni 	$L__BB2_46;
$L__BB2_50:
	mul.lo.s32 	%r53, %r125, %r84;
	mov.u32 	%r142, %r2;
$L__BB2_51:
	add.s32 	%r55, %r142, %r53;
	mul.lo.s32 	%r56, %r55, %r86;
	mov.b32 	%r143, 0;
	mov.u32 	%r144, %r143;
$L__BB2_52:
	setp.geu.f32 	%p15, %f12, %f13;
	@%p15 bra 	$L__BB2_55;
	setp.eq.s32 	%p16, %r144, 0;
	@%p16 bra 	$L__BB2_57;
$L__BB2_54:
	add.s32 	%r96, %r144, %r56;
	mul.wide.s32 	%rd23, %r96, 4;
	add.s64 	%rd24, %rd4, %rd23;
	st.global.u32 	[%rd24], %r143;
	add.s32 	%r144, %r144, 1;
$L__BB2_55:
	add.s32 	%r143, %r143, 1;
	setp.ge.s32 	%p24, %r143, %r83;
	setp.eq.s32 	%p25, %r144, %r86;
	or.pred  	%p26, %p24, %p25;
	@%p26 bra 	$L__BB2_56;
	bra.uni 	$L__BB2_52;
$L__BB2_56:
	mul.wide.s32 	%rd25, %r55, 4;
	add.s64 	%rd26, %rd1, %rd25;
	st.global.u32 	[%rd26], %r144;
	add.s32 	%r142, %r142, %r4;
	setp.lt.s32 	%p27, %r142, %r84;
	@%p27 bra 	$L__BB2_51;
	bra.uni 	$L__BB2_49;
$L__BB2_57:
	setp.lt.u32 	%p17, %r86, 8;
	mov.b32 	%r148, 0;
	@%p17 bra 	$L__BB2_60;
	mov.b32 	%r145, 0;
$L__BB2_59:
	.pragma "nounroll";
	add.s32 	%r92, %r145, %r56;
	mul.wide.s32 	%rd15, %r92, 4;
	add.s64 	%rd16, %rd4, %rd15;
	st.global.u32 	[%rd16], %r143;
	st.global.u32 	[%rd16+4], %r143;
	st.global.u32 	[%rd16+8], %r143;
	st.global.u32 	[%rd16+12], %r143;
	st.global.u32 	[%rd16+16], %r143;
	st.global.u32 	[%rd16+20], %r143;
	st.global.u32 	[%rd16+24], %r143;
	st.global.u32 	[%rd16+28], %r143;
	add.s32 	%r145, %r145, 8;
	setp.eq.s32 	%p18, %r145, %r49;
	mov.u32 	%r148, %r49;
	@%p18 bra 	$L__BB2_60;
	bra.uni 	$L__BB2_59;
$L__BB2_60:
	setp.eq.s32 	%p19, %r46, 0;
	@%p19 bra 	$L__BB2_54;
	setp.lt.u32 	%p20, %r47, 3;
	@%p20 bra 	$L__BB2_63;
	add.s32 	%r93, %r148, %r56;
	mul.wide.s32 	%rd17, %r93, 4;
	add.s64 	%rd18, %rd4, %rd17;
	st.global.u32 	[%rd18], %r143;
	st.global.u32 	[%rd18+4], %r143;
	st.global.u32 	[%rd18+8], %r143;
	st.global.u32 	[%rd18+12], %r143;
	add.s32 	%r148, %r148, 4;
$L__BB2_63:
	setp.eq.s32 	%p21, %r48, 0;
	@%p21 bra 	$L__BB2_54;
	setp.eq.s32 	%p22, %r48, 1;
	@%p22 bra 	$L__BB2_66;
	add.s32 	%r94, %r148, %r56;
	mul.wide.s32 	%rd19, %r94, 4;
	add.s64 	%rd20, %rd4, %rd19;
	st.global.u32 	[%rd20], %r143;
	st.global.u32 	[%rd20+4], %r143;
	add.s32 	%r148, %r148, 2;
$L__BB2_66:
	setp.eq.s32 	%p23, %r50, 0;
	@%p23 bra 	$L__BB2_54;
	add.s32 	%r95, %r148, %r56;
	mul.wide.s32 	%rd21, %r95, 4;
	add.s64 	%rd22, %rd4, %rd21;
	st.global.u32 	[%rd22], %r143;
	bra.uni 	$L__BB2_54;

}
	// .globl	_Z19selectionsortKerneliiiiPKfPiPf
.visible .entry _Z19selectionsortKerneliiiiPKfPiPf(
	.param .u32 _Z19selectionsortKerneliiiiPKfPiPf_param_0,
	.param .u32 _Z19selectionsortKerneliiiiPKfPiPf_param_1,
	.param .u32 _Z19selectionsortKerneliiiiPKfPiPf_param_2,
	.param .u32 _Z19selectionsortKerneliiiiPKfPiPf_param_3,
	.param .u64 .ptr .align 1 _Z19selectionsortKerneliiiiPKfPiPf_param_4,
	.param .u64 .ptr .align 1 _Z19selectionsortKerneliiiiPKfPiPf_param_5,
	.param .u64 .ptr .align 1 _Z19selectionsortKerneliiiiPKfPiPf_param_6
)
{
	.reg .pred 	%p<61>;
	.reg .b16 	%rs<15>;
	.reg .b32 	%r<182>;
	.reg .b32 	%f<96>;
	.reg .b64 	%rd<146>;

	ld.param.u32 	%r53, [_Z19selectionsortKerneliiiiPKfPiPf_param_1];
	ld.param.u32 	%r54, [_Z19selectionsortKerneliiiiPKfPiPf_param_2];
	ld.param.u32 	%r55, [_Z19selectionsortKerneliiiiPKfPiPf_param_3];
	ld.param.u64 	%rd10, [_Z19selectionsortKerneliiiiPKfPiPf_param_4];
	ld.param.u64 	%rd11, [_Z19selectionsortKerneliiiiPKfPiPf_param_5];
	ld.param.u64 	%rd12, [_Z19selectionsortKerneliiiiPKfPiPf_param_6];
	cvta.to.global.u64 	%rd1, %rd10;
	cvta.to.global.u64 	%rd13, %rd11;
	cvta.to.global.u64 	%rd14, %rd12;
	mov.u32 	%r56, %ctaid.x;
	mul.lo.s32 	%r57, %r53, %r56;
	mul.lo.s32 	%r58, %r57, %r54;
	cvt.s64.s32 	%rd2, %r58;
	mul.wide.s32 	%rd15, %r58, 4;
	add.s64 	%rd3, %rd13, %rd15;
	add.s64 	%rd4, %rd14, %rd15;
	mov.u32 	%r167, %tid.x;
	mov.u32 	%r2, %ntid.x;
	setp.ge.s32 	%p1, %r167, %r54;
	setp.lt.s32 	%p2, %r53, 1;
	or.pred  	%p3, %p1, %p2;
	@%p3 bra 	$L__BB3_16;
	and.b32  	%r3, %r53, 15;
	add.s32 	%r4, %r3, -1;
	and.b32  	%r5, %r53, 7;
	add.s32 	%r6, %r5, -1;
	and.b32  	%r7, %r53, 2147483632;
	and.b32  	%r8, %r53, 3;
	mov.u32 	%r162, %r167;
$L__BB3_2:
	setp.lt.u32 	%p4, %r53, 16;
	mul.lo.s32 	%r10, %r162, %r53;
	mov.b32 	%r165, 0;
	@%p4 bra 	$L__BB3_5;
	mov.b32 	%r163, 0;
$L__BB3_4:
	.pragma "nounroll";
	add.s32 	%r61, %r163, %r10;
	cvt.u64.u32 	%rd16, %r61;
	add.s64 	%rd17, %rd16, %rd2;
	shl.b64 	%rd18, %rd17, 2;
	add.s64 	%rd19, %rd1, %rd18;
	ld.global.nc.f32 	%f1, [%rd19];
	mul.wide.u32 	%rd20, %r61, 4;
	add.s64 	%rd21, %rd4, %rd20;
	st.global.f32 	[%rd21], %f1;
	add.s64 	%rd22, %rd3, %rd20;
	st.global.u32 	[%rd22], %r163;
	add.s32 	%r62, %r163, 1;
	ld.global.nc.f32 	%f2, [%rd19+4];
	st.global.f32 	[%rd21+4], %f2;
	st.global.u32 	[%rd22+4], %r62;
	add.s32 	%r63, %r163, 2;
	ld.global.nc.f32 	%f3, [%rd19+8];
	st.global.f32 	[%rd21+8], %f3;
	st.global.u32 	[%rd22+8], %r63;
	add.s32 	%r64, %r163, 3;
	ld.global.nc.f32 	%f4, [%rd19+12];
	st.global.f32 	[%rd21+12], %f4;
	st.global.u32 	[%rd22+12], %r64;
	add.s32 	%r65, %r163, 4;
	ld.global.nc.f32 	%f5, [%rd19+16];
	st.global.f32 	[%rd21+16], %f5;
	st.global.u32 	[%rd22+16], %r65;
	add.s32 	%r66, %r163, 5;
	ld.global.nc.f32 	%f6, [%rd19+20];
	st.global.f32 	[%rd21+20], %f6;
	st.global.u32 	[%rd22+20], %r66;
	add.s32 	%r67, %r163, 6;
	ld.global.nc.f32 	%f7, [%rd19+24];
	st.global.f32 	[%rd21+24], %f7;
	st.global.u32 	[%rd22+24], %r67;
	add.s32 	%r68, %r163, 7;
	ld.global.nc.f32 	%f8, [%rd19+28];
	st.global.f32 	[%rd21+28], %f8;
	st.global.u32 	[%rd22+28], %r68;
	add.s32 	%r69, %r163, 8;
	ld.global.nc.f32 	%f9, [%rd19+32];
	st.global.f32 	[%rd21+32], %f9;
	st.global.u32 	[%rd22+32], %r69;
	add.s32 	%r70, %r163, 9;
	ld.global.nc.f32 	%f10, [%rd19+36];
	st.global.f32 	[%rd21+36], %f10;
	st.global.u32 	[%rd22+36], %r70;
	add.s32 	%r71, %r163, 10;
	ld.global.nc.f32 	%f11, [%rd19+40];
	st.global.f32 	[%rd21+40], %f11;
	st.global.u32 	[%rd22+40], %r71;
	add.s32 	%r72, %r163, 11;
	ld.global.nc.f32 	%f12, [%rd19+44];
	st.global.f32 	[%rd21+44], %f12;
	st.global.u32 	[%rd22+44], %r72;
	add.s32 	%r73, %r163, 12;
	ld.global.nc.f32 	%f13, [%rd19+48];
	st.global.f32 	[%rd21+48], %f13;
	st.global.u32 	[%rd22+48], %r73;
	add.s32 	%r74, %r163, 13;
	ld.global.nc.f32 	%f14, [%rd19+52];
	st.global.f32 	[%rd21+52], %f14;
	st.global.u32 	[%rd22+52], %r74;
	add.s32 	%r75, %r163, 14;
	ld.global.nc.f32 	%f15, [%rd19+56];
	st.global.f32 	[%rd21+56], %f15;
	st.global.u32 	[%rd22+56], %r75;
	add.s32 	%r76, %r163, 15;
	ld.global.nc.f32 	%f16, [%rd19+60];
	st.global.f32 	[%rd21+60], %f16;
	st.global.u32 	[%rd22+60], %r76;
	add.s32 	%r163, %r163, 16;
	setp.ne.s32 	%p5, %r163, %r7;
	mov.u32 	%r165, %r7;
	@%p5 bra 	$L__BB3_4;
$L__BB3_5:
	setp.eq.s32 	%p6, %r3, 0;
	@%p6 bra 	$L__BB3_15;
	setp.lt.u32 	%p7, %r4, 7;
	@%p7 bra 	$L__BB3_8;
	add.s32 	%r77, %r165, %r10;
	cvt.u64.u32 	%rd23, %r77;
	add.s64 	%rd24, %rd23, %rd2;
	shl.b64 	%rd25, %rd24, 2;
	add.s64 	%rd26, %rd1, %rd25;
	ld.global.nc.f32 	%f17, [%rd26];
	mul.wide.u32 	%rd27, %r77, 4;
	add.s64 	%rd28, %rd4, %rd27;
	st.global.f32 	[%rd28], %f17;
	add.s64 	%rd29, %rd3, %rd27;
	st.global.u32 	[%rd29], %r165;
	add.s32 	%r78, %r165, 1;
	cvt.u64.u32 	%rd30, %r10;
	cvt.u64.u32 	%rd31, %r165;
	add.s64 	%rd32, %rd31, %rd30;
	add.s64 	%rd33, %rd32, %rd2;
	shl.b64 	%rd34, %rd33, 2;
	add.s64 	%rd35, %rd1, %rd34;
	ld.global.nc.f32 	%f18, [%rd35+4];
	shl.b64 	%rd36, %rd32, 2;
	add.s64 	%rd37, %rd4, %rd36;
	st.global.f32 	[%rd37+4], %f18;
	add.s64 	%rd38, %rd3, %rd36;
	st.global.u32 	[%rd38+4], %r78;
	add.s32 	%r79, %r165, 2;
	ld.global.nc.f32 	%f19, [%rd35+8];
	st.global.f32 	[%rd37+8], %f19;
	st.global.u32 	[%rd38+8], %r79;
	add.s32 	%r80, %r165, 3;
	ld.global.nc.f32 	%f20, [%rd35+12];
	st.global.f32 	[%rd37+12], %f20;
	st.global.u32 	[%rd38+12], %r80;
	add.s32 	%r81, %r165, 4;
	ld.global.nc.f32 	%f21, [%rd35+16];
	st.global.f32 	[%rd37+16], %f21;
	st.global.u32 	[%rd38+16], %r81;
	add.s32 	%r82, %r165, 5;
	ld.global.nc.f32 	%f22, [%rd35+20];
	st.global.f32 	[%rd37+20], %f22;
	st.global.u32 	[%rd38+20], %r82;
	add.s32 	%r83, %r165, 6;
	ld.global.nc.f32 	%f23, [%rd35+24];
	st.global.f32 	[%rd37+24], %f23;
	st.global.u32 	[%rd38+24], %r83;
	add.s32 	%r84, %r165, 7;
	ld.global.nc.f32 	%f24, [%rd35+28];
	st.global.f32 	[%rd37+28], %f24;
	st.global.u32 	[%rd38+28], %r84;
	add.s32 	%r165, %r165, 8;
$L__BB3_8:
	setp.eq.s32 	%p8, %r5, 0;
	@%p8 bra 	$L__BB3_15;
	setp.lt.u32 	%p9, %r6, 3;
	@%p9 bra 	$L__BB3_11;
	add.s32 	%r85, %r165, %r10;
	cvt.u64.u32 	%rd39, %r85;
	add.s64 	%rd40, %rd39, %rd2;
	shl.b64 	%rd41, %rd40, 2;
	add.s64 	%rd42, %rd1, %rd41;
	ld.global.nc.f32 	%f25, [%rd42];
	mul.wide.u32 	%rd43, %r85, 4;
	add.s64 	%rd44, %rd4, %rd43;
	st.global.f32 	[%rd44], %f25;
	add.s64 	%rd45, %rd3, %rd43;
	st.global.u32 	[%rd45], %r165;
	add.s32 	%r86, %r165, 1;
	cvt.u64.u32 	%rd46, %r10;
	cvt.u64.u32 	%rd47, %r165;
	add.s64 	%rd48, %rd47, %rd46;
	add.s64 	%rd49, %rd48, %rd2;
	shl.b64 	%rd50, %rd49, 2;
	add.s64 	%rd51, %rd1, %rd50;
	ld.global.nc.f32 	%f26, [%rd51+4];
	shl.b64 	%rd52, %rd48, 2;
	add.s64 	%rd53, %rd4, %rd52;
	st.global.f32 	[%rd53+4], %f26;
	add.s64 	%rd54, %rd3, %rd52;
	st.global.u32 	[%rd54+4], %r86;
	add.s32 	%r87, %r165, 2;
	ld.global.nc.f32 	%f27, [%rd51+8];
	st.global.f32 	[%rd53+8], %f27;
	st.global.u32 	[%rd54+8], %r87;
	add.s32 	%r88, %r165, 3;
	ld.global.nc.f32 	%f28, [%rd51+12];
	st.global.f32 	[%rd53+12], %f28;
	st.global.u32 	[%rd54+12], %r88;
	add.s32 	%r165, %r165, 4;
$L__BB3_11:
	setp.eq.s32 	%p10, %r8, 0;
	@%p10 bra 	$L__BB3_15;
	setp.eq.s32 	%p11, %r8, 1;
	add.s32 	%r89, %r165, %r10;
	cvt.u64.u32 	%rd55, %r89;
	add.s64 	%rd56, %rd55, %rd2;
	shl.b64 	%rd57, %rd56, 2;
	add.s64 	%rd58, %rd1, %rd57;
	ld.global.nc.f32 	%f29, [%rd58];
	mul.wide.u32 	%rd59, %r89, 4;
	add.s64 	%rd60, %rd4, %rd59;
	st.global.f32 	[%rd60], %f29;
	add.s64 	%rd61, %rd3, %rd59;
	st.global.u32 	[%rd61], %r165;
	@%p11 bra 	$L__BB3_15;
	setp.eq.s32 	%p12, %r8, 2;
	add.s32 	%r90, %r165, 1;
	cvt.u64.u32 	%rd62, %r10;
	cvt.u64.u32 	%rd63, %r165;
	add.s64 	%rd64, %rd63, %rd62;
	add.s64 	%rd65, %rd64, %rd2;
	shl.b64 	%rd66, %rd65, 2;
	add.s64 	%rd5, %rd1, %rd66;
	ld.global.nc.f32 	%f30, [%rd5+4];
	shl.b64 	%rd67, %rd64, 2;
	add.s64 	%rd6, %rd4, %rd67;
	st.global.f32 	[%rd6+4], %f30;
	add.s64 	%rd7, %rd3, %rd67;
	st.global.u32 	[%rd7+4], %r90;
	@%p12 bra 	$L__BB3_15;
	add.s32 	%r91, %r165, 2;
	ld.global.nc.f32 	%f31, [%rd5+8];
	st.global.f32 	[%rd6+8], %f31;
	st.global.u32 	[%rd7+8], %r91;
$L__BB3_15:
	add.s32 	%r162, %r162, %r2;
	setp.lt.s32 	%p13, %r162, %r54;
	@%p13 bra 	$L__BB3_2;
$L__BB3_16:
	setp.ge.s32 	%p14, %r167, %r54;
	setp.lt.s32 	%p15, %r55, 1;
	or.pred  	%p16, %p14, %p15;
	@%p16 bra 	$L__BB3_24;
	add.s32 	%r19, %r53, -2;
	cvt.u16.u32 	%rs1, %r53;
$L__BB3_18:
	mul.lo.s32 	%r21, %r167, %r53;
	mul.wide.s32 	%rd68, %r21, 4;
	add.s64 	%rd8, %rd4, %rd68;
	mov.b32 	%r168, 0;
	mov.b16 	%rs13, 0;
	mov.u16 	%rs14, %rs13;
$L__BB3_19:
	not.b32 	%r93, %r168;
	add.s32 	%r23, %r53, %r93;
	add.s32 	%r24, %r168, 1;
	setp.lt.s32 	%p17, %r24, %r53;
	mov.u32 	%r172, %r168;
	@%p17 bra 	$L__BB3_25;
$L__BB3_20:
	setp.eq.s32 	%p58, %r172, %r168;
	@%p58 bra 	$L__BB3_22;
	mul.wide.s32 	%rd138, %r172, 4;
	add.s64 	%rd139, %rd8, %rd138;
	ld.global.f32 	%f94, [%rd139];
	mul.wide.u32 	%rd140, %r168, 4;
	add.s64 	%rd141, %rd8, %rd140;
	ld.global.f32 	%f95, [%rd141];
	st.global.f32 	[%rd139], %f95;
	st.global.f32 	[%rd141], %f94;
	add.s32 	%r158, %r172, %r21;
	mul.wide.s32 	%rd142, %r158, 4;
	add.s64 	%rd143, %rd3, %rd142;
	ld.global.u32 	%r159, [%rd143];
	add.s32 	%r160, %r168, %r21;
	mul.wide.s32 	%rd144, %r160, 4;
	add.s64 	%rd145, %rd3, %rd144;
	ld.global.u32 	%r161, [%rd145];
	st.global.u32 	[%rd143], %r161;
	st.global.u32 	[%rd145], %r159;
$L__BB3_22:
	setp.eq.s32 	%p59, %r24, %r55;
	add.s16 	%rs14, %rs14, 1;
	add.s16 	%rs13, %rs13, 1;
	mov.u32 	%r168, %r24;
	@%p59 bra 	$L__BB3_23;
	bra.uni 	$L__BB3_19;
$L__BB3_23:
	add.s32 	%r167, %r167, %r2;
	setp.lt.s32 	%p60, %r167, %r54;
	@%p60 bra 	$L__BB3_18;
$L__BB3_24:
	ret;
$L__BB3_25:
	sub.s32 	%r95, %r19, %r168;
	setp.lt.u32 	%p18, %r95, 15;
	mov.u32 	%r177, %r24;
	mov.u32 	%r172, %r168;
	@%p18 bra 	$L__BB3_29;
	and.b32  	%r96, %r23, -16;
	neg.s32 	%r169, %r96;
	mov.u32 	%r170, %r168;
	mov.u32 	%r172, %r168;
$L__BB3_27:
	.pragma "nounroll";
	add.s32 	%r97, %r170, 1;
	mul.wide.u32 	%rd69, %r97, 4;
	add.s64 	%rd70, %rd8, %rd69;
	ld.global.f32 	%f32, [%rd70];
	mul.wide.s32 	%rd71, %r172, 4;
	add.s64 	%rd72, %rd8, %rd71;
	ld.global.f32 	%f33, [%rd72];
	setp.lt.f32 	%p19, %f32, %f33;
	selp.b32 	%r98, %r97, %r172, %p19;
	ld.global.f32 	%f34, [%rd70+4];
	mul.wide.s32 	%rd73, %r98, 4;
	add.s64 	%rd74, %rd8, %rd73;
	ld.global.f32 	%f35, [%rd74];
	setp.lt.f32 	%p20, %f34, %f35;
	add.s32 	%r99, %r170, 2;
	selp.b32 	%r100, %r99, %r98, %p20;
	ld.global.f32 	%f36, [%rd70+8];
	mul.wide.s32 	%rd75, %r100, 4;
	add.s64 	%rd76, %rd8, %rd75;
	ld.global.f32 	%f37, [%rd76];
	setp.lt.f32 	%p21, %f36, %f37;
	add.s32 	%r101, %r170, 3;
	selp.b32 	%r102, %r101, %r100, %p21;
	ld.global.f32 	%f38, [%rd70+12];
	mul.wide.s32 	%rd77, %r102, 4;
	add.s64 	%rd78, %rd8, %rd77;
	ld.global.f32 	%f39, [%rd78];
	setp.lt.f32 	%p22, %f38, %f39;
	add.s32 	%r103, %r170, 4;
	selp.b32 	%r104, %r103, %r102, %p22;
	ld.global.f32 	%f40, [%rd70+16];
	mul.wide.s32 	%rd79, %r104, 4;
	add.s64 	%rd80, %rd8, %rd79;
	ld.global.f32 	%f41, [%rd80];
	setp.lt.f32 	%p23, %f40, %f41;
	add.s32 	%r105, %r170, 5;
	selp.b32 	%r106, %r105, %r104, %p23;
	ld.global.f32 	%f42, [%rd70+20];
	mul.wide.s32 	%rd81, %r106, 4;
	add.s64 	%rd82, %rd8, %rd81;
	ld.global.f32 	%f43, [%rd82];
	setp.lt.f32 	%p24, %f42, %f43;
	add.s32 	%r107, %r170, 6;
	selp.b32 	%r108, %r107, %r106, %p24;
	ld.global.f32 	%f44, [%rd70+24];
	mul.wide.s32 	%rd83, %r108, 4;
	add.s64 	%rd84, %rd8, %rd83;
	ld.global.f32 	%f45, [%rd84];
	setp.lt.f32 	%p25, %f44, %f45;
	add.s32 	%r109, %r170, 7;
	selp.b32 	%r110, %r109, %r108, %p25;
	ld.global.f32 	%f46, [%rd70+28];
	mul.wide.s32 	%rd85, %r110, 4;
	add.s64 	%rd86, %rd8, %rd85;
	ld.global.f32 	%f47, [%rd86];
	setp.lt.f32 	%p26, %f46, %f47;
	add.s32 	%r111, %r170, 8;
	selp.b32 	%r112, %r111, %r110, %p26;
	ld.global.f32 	%f48, [%rd70+32];
	mul.wide.s32 	%rd87, %r112, 4;
	add.s64 	%rd88, %rd8, %rd87;
	ld.global.f32 	%f49, [%rd88];
	setp.lt.f32 	%p27, %f48, %f49;
	add.s32 	%r113, %r170, 9;
	selp.b32 	%r114, %r113, %r112, %p27;
	ld.global.f32 	%f50, [%rd70+36];
	mul.wide.s32 	%rd89, %r114, 4;
	add.s64 	%rd90, %rd8, %rd89;
	ld.global.f32 	%f51, [%rd90];
	setp.lt.f32 	%p28, %f50, %f51;
	add.s32 	%r115, %r170, 10;
	selp.b32 	%r116, %r115, %r114, %p28;
	ld.global.f32 	%f52, [%rd70+40];
	mul.wide.s32 	%rd91, %r116, 4;
	add.s64 	%rd92, %rd8, %rd91;
	ld.global.f32 	%f53, [%rd92];
	setp.lt.f32 	%p29, %f52, %f53;
	add.s32 	%r117, %r170, 11;
	selp.b32 	%r118, %r117, %r116, %p29;
	ld.global.f32 	%f54, [%rd70+44];
	mul.wide.s32 	%rd93, %r118, 4;
	add.s64 	%rd94, %rd8, %rd93;
	ld.global.f32 	%f55, [%rd94];
	setp.lt.f32 	%p30, %f54, %f55;
	add.s32 	%r119, %r170, 12;
	selp.b32 	%r120, %r119, %r118, %p30;
	ld.global.f32 	%f56, [%rd70+48];
	mul.wide.s32 	%rd95, %r120, 4;
	add.s64 	%rd96, %rd8, %rd95;
	ld.global.f32 	%f57, [%rd96];
	setp.lt.f32 	%p31, %f56, %f57;
	add.s32 	%r121, %r170, 13;
	selp.b32 	%r122, %r121, %r120, %p31;
	ld.global.f32 	%f58, [%rd70+52];
	mul.wide.s32 	%rd97, %r122, 4;
	add.s64 	%rd98, %rd8, %rd97;
	ld.global.f32 	%f59, [%rd98];
	setp.lt.f32 	%p32, %f58, %f59;
	add.s32 	%r123, %r170, 14;
	selp.b32 	%r124, %r123, %r122, %p32;
	ld.global.f32 	%f60, [%rd70+56];
	mul.wide.s32 	%rd99, %r124, 4;
	add.s64 	%rd100, %rd8, %rd99;
	ld.global.f32 	%f61, [%rd100];
	setp.lt.f32 	%p33, %f60, %f61;
	add.s32 	%r125, %r170, 15;
	selp.b32 	%r126, %r125, %r124, %p33;
	ld.global.f32 	%f62, [%rd70+60];
	mul.wide.s32 	%rd101, %r126, 4;
	add.s64 	%rd102, %rd8, %rd101;
	ld.global.f32 	%f63, [%rd102];
	setp.lt.f32 	%p34, %f62, %f63;
	add.s32 	%r170, %r170, 16;
	selp.b32 	%r172, %r170, %r126, %p34;
	add.s32 	%r169, %r169, 16;
	setp.eq.s32 	%p35, %r169, 0;
	@%p35 bra 	$L__BB3_28;
	bra.uni 	$L__BB3_27;
$L__BB3_28:
	add.s32 	%r177, %r170, 1;
$L__BB3_29:
	and.b32  	%r127, %r23, 15;
	setp.eq.s32 	%p36, %r127, 0;
	@%p36 bra 	$L__BB3_20;
	not.b16 	%rs9, %rs14;
	add.s16 	%rs10, %rs9, %rs1;
	cvt.u32.u16 	%r129, %rs10;
	and.b32  	%r37, %r129, 15;
	add.s32 	%r130, %r37, -1;
	setp.lt.u32 	%p37, %r130, 7;
	@%p37 bra 	$L__BB3_32;
	mul.wide.u32 	%rd103, %r177, 4;
	add.s64 	%rd104, %rd8, %rd103;
	ld.global.f32 	%f64, [%rd104];
	mul.wide.s32 	%rd105, %r172, 4;
	add.s64 	%rd106, %rd8, %rd105;
	ld.global.f32 	%f65, [%rd106];
	setp.lt.f32 	%p38, %f64, %f65;
	selp.b32 	%r131, %r177, %r172, %p38;
	add.s32 	%r132, %r177, 1;
	ld.global.f32 	%f66, [%rd104+4];
	mul.wide.s32 	%rd107, %r131, 4;
	add.s64 	%rd108, %rd8, %rd107;
	ld.global.f32 	%f67, [%rd108];
	setp.lt.f32 	%p39, %f66, %f67;
	selp.b32 	%r133, %r132, %r131, %p39;
	add.s32 	%r134, %r177, 2;
	ld.global.f32 	%f68, [%rd104+8];
	mul.wide.s32 	%rd109, %r133, 4;
	add.s64 	%rd110, %rd8, %rd109;
	ld.global.f32 	%f69, [%rd110];
	setp.lt.f32 	%p40, %f68, %f69;
	selp.b32 	%r135, %r134, %r133, %p40;
	add.s32 	%r136, %r177, 3;
	ld.global.f32 	%f70, [%rd104+12];
	mul.wide.s32 	%rd111, %r135, 4;
	add.s64 	%rd112, %rd8, %rd111;
	ld.global.f32 	%f71, [%rd112];
	setp.lt.f32 	%p41, %f70, %f71;
	selp.b32 	%r137, %r136, %r135, %p41;
	add.s32 	%r138, %r177, 4;
	ld.global.f32 	%f72, [%rd104+16];
	mul.wide.s32 	%rd113, %r137, 4;
	add.s64 	%rd114, %rd8, %rd113;
	ld.global.f32 	%f73, [%rd114];
	setp.lt.f32 	%p42, %f72, %f73;
	selp.b32 	%r139, %r138, %r137, %p42;
	add.s32 	%r140, %r177, 5;
	ld.global.f32 	%f74, [%rd104+20];
	mul.wide.s32 	%rd115, %r139, 4;
	add.s64 	%rd116, %rd8, %rd115;
	ld.global.f32 	%f75, [%rd116];
	setp.lt.f32 	%p43, %f74, %f75;
	selp.b32 	%r141, %r140, %r139, %p43;
	add.s32 	%r142, %r177, 6;
	ld.global.f32 	%f76, [%rd104+24];
	mul.wide.s32 	%rd117, %r141, 4;
	add.s64 	%rd118, %rd8, %rd117;
	ld.global.f32 	%f77, [%rd118];
	setp.lt.f32 	%p44, %f76, %f77;
	selp.b32 	%r143, %r142, %r141, %p44;
	add.s32 	%r144, %r177, 7;
	ld.global.f32 	%f78, [%rd104+28];
	mul.wide.s32 	%rd119, %r143, 4;
	add.s64 	%rd120, %rd8, %rd119;
	ld.global.f32 	%f79, [%rd120];
	setp.lt.f32 	%p45, %f78, %f79;
	selp.b32 	%r172, %r144, %r143, %p45;
	add.s32 	%r177, %r177, 8;
$L__BB3_32:
	and.b32  	%r145, %r37, 7;
	setp.eq.s32 	%p46, %r145, 0;
	@%p46 bra 	$L__BB3_20;
	not.b16 	%rs11, %rs13;
	add.s16 	%rs12, %rs11, %rs1;
	cvt.u32.u16 	%r147, %rs12;
	and.b32  	%r148, %r147, 7;
	and.b32  	%r43, %r147, 3;
	add.s32 	%r149, %r148, -1;
	setp.lt.u32 	%p47, %r149, 3;
	@%p47 bra 	$L__BB3_35;
	mul.wide.u32 	%rd121, %r177, 4;
	add.s64 	%rd122, %rd8, %rd121;
	ld.global.f32 	%f80, [%rd122];
	mul.wide.s32 	%rd123, %r172, 4;
	add.s64 	%rd124, %rd8, %rd123;
	ld.global.f32 	%f81, [%rd124];
	setp.lt.f32 	%p48, %f80, %f81;
	selp.b32 	%r150, %r177, %r172, %p48;
	add.s32 	%r151, %r177, 1;
	ld.global.f32 	%f82, [%rd122+4];
	mul.wide.s32 	%rd125, %r150, 4;
	add.s64 	%rd126, %rd8, %rd125;
	ld.global.f32 	%f83, [%rd126];
	setp.lt.f32 	%p49, %f82, %f83;
	selp.b32 	%r152, %r151, %r150, %p49;
	add.s32 	%r153, %r177, 2;
	ld.global.f32 	%f84, [%rd122+8];
	mul.wide.s32 	%rd127, %r152, 4;
	add.s64 	%rd128, %rd8, %rd127;
	ld.global.f32 	%f85, [%rd128];
	setp.lt.f32 	%p50, %f84, %f85;
	selp.b32 	%r154, %r153, %r152, %p50;
	add.s32 	%r155, %r177, 3;
	ld.global.f32 	%f86, [%rd122+12];
	mul.wide.s32 	%rd129, %r154, 4;
	add.s64 	%rd130, %rd8, %rd129;
	ld.global.f32 	%f87, [%rd130];
	setp.lt.f32 	%p51, %f86, %f87;
	selp.b32 	%r172, %r155, %r154, %p51;
	add.s32 	%r177, %r177, 4;
$L__BB3_35:
	setp.eq.s32 	%p52, %r43, 0;
	@%p52 bra 	$L__BB3_20;
	mul.wide.u32 	%rd131, %r177, 4;
	add.s64 	%rd9, %rd8, %rd131;
	ld.global.f32 	%f88, [%rd9];
	mul.wide.s32 	%rd132, %r172, 4;
	add.s64 	%rd133, %rd8, %rd132;
	ld.global.f32 	%f89, [%rd133];
	setp.lt.f32 	%p53, %f88, %f89;
	selp.b32 	%r172, %r177, %r172, %p53;
	setp.eq.s32 	%p54, %r43, 1;
	@%p54 bra 	$L__BB3_20;
	add.s32 	%r156, %r177, 1;
	ld.global.f32 	%f90, [%rd9+4];
	mul.wide.s32 	%rd134, %r172, 4;
	add.s64 	%rd135, %rd8, %rd134;
	ld.global.f32 	%f91, [%rd135];
	setp.lt.f32 	%p55, %f90, %f91;
	selp.b32 	%r172, %r156, %r172, %p55;
	setp.eq.s32 	%p56, %r43, 2;
	@%p56 bra 	$L__BB3_20;
	add.s32 	%r157, %r177, 2;
	ld.global.f32 	%f92, [%rd9+8];
	mul.wide.s32 	%rd136, %r172, 4;
	add.s64 	%rd137, %rd8, %rd136;
	ld.global.f32 	%f93, [%rd137];
	setp.lt.f32 	%p57, %f92, %f93;
	selp.b32 	%r172, %r157, %r172, %p57;
	bra.uni 	$L__BB3_20;

}


// ===== COMPILED SASS (sm_100) =====

	.target	sm_100

	.elftype	@"ET_EXEC"


//--------------------- .note.nv.tkinfo           --------------------------
	.section	.note.nv.tkinfo,"",@"SHT_NOTE"
	.sectionflags	@"SHF_NOTE_NV_TKINFO"
	.tkinfo
        /*0018*/ 	.word	0x00000002
        /*0030*/ 	.string	""
        /*0030*/ 	.string	"ptxas"
        /*0030*/ 	.string	"Cuda compilation tools, release 13.0, V13.0.88"
        /*0030*/ 	.string	"Build cuda_13.0.r13.0/compiler.36424714_0"
        /*0030*/ 	.string	"-arch sm_100 -m 64 "



//--------------------- .note.nv.cuinfo           --------------------------
	.section	.note.nv.cuinfo,"",@"SHT_NOTE"
	.sectionflags	@"SHF_NOTE_NV_CUINFO"
        /*0018*/ 	.short	0x0002
        /*001a*/ 	.short	0x0064
        /*001c*/ 	.short	0x0082
	.zero		2


//--------------------- .nv.info                  --------------------------
	.section	.nv.info,"",@"SHT_CUDA_INFO"
	.align	4


	//----- nvinfo : EIATTR_REGCOUNT
	.align		4
        /*0000*/ 	.byte	0x04, 0x2f
        /*0002*/ 	.short	(.L_1 - .L_0)
	.align		4
.L_0:
        /*0004*/ 	.word	index@(_Z21grouptrajectoryKerneliiiiiiPKfPKiPf)
        /*0008*/ 	.word	0x00000020


	//----- nvinfo : EIATTR_FRAME_SIZE
	.align		4
.L_1:
        /*000c*/ 	.byte	0x04, 0x11
        /*000e*/ 	.short	(.L_3 - .L_2)
	.align		4
.L_2:
        /*0010*/ 	.word	index@(_Z21grouptrajectoryKerneliiiiiiPKfPKiPf)
        /*0014*/ 	.word	0x00000000


	//----- nvinfo : EIATTR_REGCOUNT
	.align		4
.L_3:
        /*0018*/ 	.byte	0x04, 0x2f
        /*001a*/ 	.short	(.L_5 - .L_4)
	.align		4
.L_4:
        /*001c*/ 	.word	index@(_Z25grouptrajectorygradKerneliiiiiiPKfPKiPf)
        /*0020*/ 	.word	0x00000020


	//----- nvinfo : EIATTR_FRAME_SIZE
	.align		4
.L_5:
        /*0024*/ 	.byte	0x04, 0x11
        /*0026*/ 	.short	(.L_7 - .L_6)
	.align		4
.L_6:
        /*0028*/ 	.word	index@(_Z25grouptrajectorygradKerneliiiiiiPKfPKiPf)
        /*002c*/ 	.word	0x00000000


	//----- nvinfo : EIATTR_REGCOUNT
	.align		4
.L_7:
        /*0030*/ 	.byte	0x04, 0x2f
        /*0032*/ 	.short	(.L_9 - .L_8)
	.align		4
.L_8:
        /*0034*/ 	.word	index@(_Z25queryballtrajectoryKerneliiiifiPKfS0_PiS1_)
        /*0038*/ 	.word	0x00000019


	//----- nvinfo : EIATTR_FRAME_SIZE
	.align		4
.L_9:
        /*003c*/ 	.byte	0x04, 0x11
        /*003e*/ 	.short	(.L_11 - .L_10)
	.align		4
.L_10:
        /*0040*/ 	.word	index@($__internal_1_$__cuda_sm3x_div_rn_noftz_f32_slowpath)
        /*0044*/ 	.word	0x00000000


	//----- nvinfo : EIATTR_FRAME_SIZE
	.align		4
.L_11:
        /*0048*/ 	.byte	0x04, 0x11
        /*004a*/ 	.short	(.L_13 - .L_12)
	.align		4
.L_12:
        /*004c*/ 	.word	index@($__internal_0_$__cuda_sm20_sqrt_rn_f32_slowpath)
        /*0050*/ 	.word	0x00000000


	//----- nvinfo : EIATTR_FRAME_SIZE
	.align		4
.L_13:
        /*0054*/ 	.byte	0x04, 0x11
        /*0056*/ 	.short	(.L_15 - .L_14)
	.align		4
.L_14:
        /*0058*/ 	.word	index@(_Z25queryballtrajectoryKerneliiiifiPKfS0_PiS1_)
        /*005c*/ 	.word	0x00000000


	//----- nvinfo : EIATTR_REGCOUNT
	.align		4
.L_15:
        /*0060*/ 	.byte	0x04, 0x2f
        /*0062*/ 	.short	(.L_17 - .L_16)
	.align		4
.L_16:
        /*0064*/ 	.word	index@(_Z19selectionsortKerneliiiiPKfPiPf)
        /*0068*/ 	.word	0x00000020


	//----- nvinfo : EIATTR_FRAME_SIZE
	.align		4
.L_17:
        /*006c*/ 	.byte	0x04, 0x11
        /*006e*/ 	.short	(.L_19 - .L_18)
	.align		4
.L_18:
        /*0070*/ 	.word	index@(_Z19selectionsortKerneliiiiPKfPiPf)
        /*0074*/ 	.word	0x00000000


	//----- nvinfo : EIATTR_MIN_STACK_SIZE
	.align		4
.L_19:
        /*0078*/ 	.byte	0x04, 0x12
        /*007a*/ 	.short	(.L_21 - .L_20)
	.align		4
.L_20:
        /*007c*/ 	.word	index@(_Z19selectionsortKerneliiiiPKfPiPf)
        /*0080*/ 	.word	0x00000000


	//----- nvinfo : EIATTR_MIN_STACK_SIZE
	.align		4
.L_21:
        /*0084*/ 	.byte	0x04, 0x12
        /*0086*/ 	.short	(.L_23 - .L_22)
	.align		4
.L_22:
        /*0088*/ 	.word	index@(_Z25queryballtrajectoryKerneliiiifiPKfS0_PiS1_)
        /*008c*/ 	.word	0x00000000


	//----- nvinfo : EIATTR_MIN_STACK_SIZE
	.align		4
.L_23:
        /*0090*/ 	.byte	0x04, 0x12
        /*0092*/ 	.short	(.L_25 - .L_24)
	.align		4
.L_24:
        /*0094*/ 	.word	index@(_Z25grouptrajectorygradKerneliiiiiiPKfPKiPf)
        /*0098*/ 	.word	0x00000000


	//----- nvinfo : EIATTR_MIN_STACK_SIZE
	.align		4
.L_25:
        /*009c*/ 	.byte	0x04, 0x12
        /*009e*/ 	.short	(.L_27 - .L_26)
	.align		4
.L_26:
        /*00a0*/ 	.word	index@(_Z21grouptrajectoryKerneliiiiiiPKfPKiPf)
        /*00a4*/ 	.word	0x00000000
.L_27:


//--------------------- .nv.compat                --------------------------
	.section	.nv.compat,"",@"SHT_CUDA_COMPAT_INFO"
	.align	4
        /*0000*/ 	.byte	0x02, 0x09, 0x00, 0x00, 0x02, 0x02, 0x01, 0x00, 0x02, 0x05, 0x05, 0x00, 0x03, 0x07, 0x01, 0x01
        /*0010*/ 	.byte	0x02, 0x03, 0x00, 0x00, 0x02, 0x06, 0x01, 0x00, 0x04, 0x0b, 0x08, 0x00, 0x01, 0x00, 0x00, 0x00
        /*0020*/ 	.byte	0x00, 0x00, 0x00, 0x00


//--------------------- .nv.info._Z19selectionsortKerneliiiiPKfPiPf --------------------------
	.section	.nv.info._Z19selectionsortKerneliiiiPKfPiPf,"",@"SHT_CUDA_INFO"
	.sectionflags	@""
	.align	4


	//----- nvinfo : EIATTR_CUDA_API_VERSION
	.align		4
        /*0000*/ 	.byte	0x04, 0x37
        /*0002*/ 	.short	(.L_29 - .L_28)
.L_28:
        /*0004*/ 	.word	0x00000082


	//----- nvinfo : EIATTR_KPARAM_INFO
	.align		4
.L_29:
        /*0008*/ 	.byte	0x04, 0x17
        /*000a*/ 	.short	(.L_31 - .L_30)
.L_30:
        /*000c*/ 	.word	0x00000000
        /*0010*/ 	.short	0x0006
        /*0012*/ 	.short	0x0020
        /*0014*/ 	.byte	0x00, 0xf5, 0x21, 0x00


	//----- nvinfo : EIATTR_KPARAM_INFO
	.align		4
.L_31:
        /*0018*/ 	.byte	0x04, 0x17
        /*001a*/ 	.short	(.L_33 - .L_32)
.L_32:
        /*001c*/ 	.word	0x00000000
        /*0020*/ 	.short	0x0005
        /*0022*/ 	.short	0x0018
        /*0024*/ 	.byte	0x00, 0xf5, 0x21, 0x00


	//----- nvinfo : EIATTR_KPARAM_INFO
	.align		4
.L_33:
        /*0028*/ 	.byte	0x04, 0x17
        /*002a*/ 	.short	(.L_35 - .L_34)
.L_34:
        /*002c*/ 	.word	0x00000000
        /*0030*/ 	.short	0x0004
        /*0032*/ 	.short	0x0010
        /*0034*/ 	.byte	0x00, 0xf5, 0x21, 0x00


	//----- nvinfo : EIATTR_KPARAM_INFO
	.align		4
.L_35:
        /*0038*/ 	.byte	0x04, 0x17
        /*003a*/ 	.short	(.L_37 - .L_36)
.L_36:
        /*003c*/ 	.word	0x00000000
        /*0040*/ 	.short	0x0003
        /*0042*/ 	.short	0x000c
        /*0044*/ 	.byte	0x00, 0xf0, 0x11, 0x00


	//----- nvinfo : EIATTR_KPARAM_INFO
	.align		4
.L_37:
        /*0048*/ 	.byte	0x04, 0x17
        /*004a*/ 	.short	(.L_39 - .L_38)
.L_38:
        /*004c*/ 	.word	0x00000000
        /*0050*/ 	.short	0x0002
        /*0052*/ 	.short	0x0008
        /*0054*/ 	.byte	0x00, 0xf0, 0x11, 0x00


	//----- nvinfo : EIATTR_KPARAM_INFO
	.align		4
.L_39:
        /*0058*/ 	.byte	0x04, 0x17
        /*005a*/ 	.short	(.L_41 - .L_40)
.L_40:
        /*005c*/ 	.word	0x00000000
        /*0060*/ 	.short	0x0001
        /*0062*/ 	.short	0x0004
        /*0064*/ 	.byte	0x00, 0xf0, 0x11, 0x00


	//----- nvinfo : EIATTR_KPARAM_INFO
	.align		4
.L_41:
        /*0068*/ 	.byte	0x04, 0x17
        /*006a*/ 	.short	(.L_43 - .L_42)
.L_42:
        /*006c*/ 	.word	0x00000000
        /*0070*/ 	.short	0x0000
        /*0072*/ 	.short	0x0000
        /*0074*/ 	.byte	0x00, 0xf0, 0x11, 0x00


	//----- nvinfo : EIATTR_SPARSE_MMA_MASK
	.align		4
.L_43:
        /*0078*/ 	.byte	0x03, 0x50
        /*007a*/ 	.short	0x0000


	//----- nvinfo : EIATTR_MAXREG_COUNT
	.align		4
        /*007c*/ 	.byte	0x03, 0x1b
        /*007e*/ 	.short	0x00ff


	//----- nvinfo : EIATTR_MERCURY_ISA_VERSION
	.align		4
        /*0080*/ 	.byte	0x03, 0x5f
        /*0082*/ 	.short	0x0101


	//----- nvinfo : EIATTR_VRC_CTA_INIT_COUNT
	.align		4
        /*0084*/ 	.byte	0x02, 0x4a
	.zero		1
	.zero		1


	//----- nvinfo : EIATTR_EXIT_INSTR_OFFSETS
	.align		4
        /*0088*/ 	.byte	0x04, 0x1c
        /*008a*/ 	.short	(.L_45 - .L_44)


	//   ....[0]....
.L_44:
        /*008c*/ 	.word	0x00000f80


	//   ....[1]....
        /*0090*/ 	.word	0x00001e70


	//----- nvinfo : EIATTR_CRS_STACK_SIZE
	.align		4
.L_45:
        /*0094*/ 	.byte	0x04, 0x1e
        /*0096*/ 	.short	(.L_47 - .L_46)
.L_46:
        /*0098*/ 	.word	0x00000000


	//----- nvinfo : EIATTR_CBANK_PARAM_SIZE
	.align		4
.L_47:
        /*009c*/ 	.byte	0x03, 0x19
        /*009e*/ 	.short	0x0028


	//----- nvinfo : EIATTR_PARAM_CBANK
	.align		4
        /*00a0*/ 	.byte	0x04, 0x0a
        /*00a2*/ 	.short	(.L_49 - .L_48)
	.align		4
.L_48:
        /*00a4*/ 	.word	index@(.nv.constant0._Z19selectionsortKerneliiiiPKfPiPf)
        /*00a8*/ 	.short	0x0380
        /*00aa*/ 	.short	0x0028


	//----- nvinfo : EIATTR_SW_WAR
	.align		4
.L_49:
        /*00ac*/ 	.byte	0x04, 0x36
        /*00ae*/ 	.short	(.L_51 - .L_50)
.L_50:
        /*00b0*/ 	.word	0x00000008
.L_51:


//--------------------- .nv.info._Z25queryballtrajectoryKerneliiiifiPKfS0_PiS1_ --------------------------
	.section	.nv.info._Z25queryballtrajectoryKerneliiiifiPKfS0_PiS1_,"",@"SHT_CUDA_INFO"
	.sectionflags	@""
	.align	4


	//----- nvinfo : EIATTR_CUDA_API_VERSION
	.align		4
        /*0000*/ 	.byte	0x04, 0x37
        /*0002*/ 	.short	(.L_53 - .L_52)
.L_52:
        /*0004*/ 	.word	0x00000082


	//----- nvinfo : EIATTR_KPARAM_INFO
	.align		4
.L_53:
        /*0008*/ 	.byte	0x04, 0x17
        /*000a*/ 	.short	(.L_55 - .L_54)
.L_54:
        /*000c*/ 	.word	0x00000000
        /*0010*/ 	.short	0x0009
        /*0012*/ 	.short	0x0030
        /*0014*/ 	.byte	0x00, 0xf5, 0x21, 0x00


	//----- nvinfo : EIATTR_KPARAM_INFO
	.align		4
.L_55:
        /*0018*/ 	.byte	0x04, 0x17
        /*001a*/ 	.short	(.L_57 - .L_56)
.L_56:
        /*001c*/ 	.word	0x00000000
        /*0020*/ 	.short	0x0008
        /*0022*/ 	.short	0x0028
        /*0024*/ 	.byte	0x00, 0xf5, 0x21, 0x00


	//----- nvinfo : EIATTR_KPARAM_INFO
	.align		4
.L_57:
        /*0028*/ 	.byte	0x04, 0x17
        /*002a*/ 	.short	(.L_59 - .L_58)
.L_58:
        /*002c*/ 	.word	0x00000000
        /*0030*/ 	.short	0x0007
        /*0032*/ 	.short	0x0020
        /*0034*/ 	.byte	0x00, 0xf5, 0x21, 0x00


	//----- nvinfo : EIATTR_KPARAM_INFO
	.align		4
.L_59:
        /*0038*/ 	.byte	0x04, 0x17
        /*003a*/ 	.short	(.L_61 - .L_60)
.L_60:
        /*003c*/ 	.word	0x00000000
        /*0040*/ 	.short	0x0006
        /*0042*/ 	.short	0x0018
        /*0044*/ 	.byte	0x00, 0xf5, 0x21, 0x00


	//----- nvinfo : EIATTR_KPARAM_INFO
	.align		4
.L_61:
        /*0048*/ 	.byte	0x04, 0x17
        /*004a*/ 	.short	(.L_63 - .L_62)
.L_62:
        /*004c*/ 	.word	0x00000000
        /*0050*/ 	.short	0x0005
        /*0052*/ 	.short	0x0014
        /*0054*/ 	.byte	0x00, 0xf0, 0x11, 0x00


	//----- nvinfo : EIATTR_KPARAM_INFO
	.align		4
.L_63:
        /*0058*/ 	.byte	0x04, 0x17
        /*005a*/ 	.short	(.L_65 - .L_64)
.L_64:
        /*005c*/ 	.word	0x00000000
        /*0060*/ 	.short	0x0004
        /*0062*/ 	.short	0x0010
        /*0064*/ 	.byte	0x00, 0xf0, 0x11, 0x00


	//----- nvinfo : EIATTR_KPARAM_INFO
	.align		4
.L_65:
        /*0068*/ 	.byte	0x04, 0x17
        /*006a*/ 	.short	(.L_67 - .L_66)
.L_66:
        /*006c*/ 	.word	0x00000000
        /*0070*/ 	.short	0x0003
        /*0072*/ 	.short	0x000c
        /*0074*/ 	.byte	0x00, 0xf0, 0x11, 0x00


	//----- nvinfo : EIATTR_KPARAM_INFO
	.align		4
.L_67:
        /*0078*/ 	.byte	0x04, 0x17
        /*007a*/ 	.short	(.L_69 - .L_68)
.L_68:
        /*007c*/ 	.word	0x00000000
        /*0080*/ 	.short	0x0002
        /*0082*/ 	.short	0x0008
        /*0084*/ 	.byte	0x00, 0xf0, 0x11, 0x00


	//----- nvinfo : EIATTR_KPARAM_INFO
	.align		4
.L_69:
        /*0088*/ 	.byte	0x04, 0x17
        /*008a*/ 	.short	(.L_71 - .L_70)
.L_70:
        /*008c*/ 	.word	0x00000000
        /*0090*/ 	.short	0x0001
        /*0092*/ 	.short	0x0004
        /*0094*/ 	.byte	0x00, 0xf0, 0x11, 0x00


	//----- nvinfo : EIATTR_KPARAM_INFO
	.align		4
.L_71:
        /*0098*/ 	.byte	0x04, 0x17
        /*009a*/ 	.short	(.L_73 - .L_72)
.L_72:
        /*009c*/ 	.word	0x00000000
        /*00a0*/ 	.short	0x0000
        /*00a2*/ 	.short	0x0000
        /*00a4*/ 	.byte	0x00, 0xf0, 0x11, 0x00


	//----- nvinfo : EIATTR_SPARSE_MMA_MASK
	.align		4
.L_73:
        /*00a8*/ 	.byte	0x03, 0x50
        /*00aa*/ 	.short	0x0000


	//----- nvinfo : EIATTR_MAXREG_COUNT
	.align		4
        /*00ac*/ 	.byte	0x03, 0x1b
        /*00ae*/ 	.short	0x00ff


	//----- nvinfo : EIATTR_MERCURY_ISA_VERSION
	.align		4
        /*00b0*/ 	.byte	0x03, 0x5f
        /*00b2*/ 	.short	0x0101


	//----- nvinfo : EIATTR_VRC_CTA_INIT_COUNT
	.align		4
        /*00b4*/ 	.byte	0x02, 0x4a
	.zero		1
	.zero		1


	//----- nvinfo : EIATTR_EXIT_INSTR_OFFSETS
	.align		4
        /*00b8*/ 	.byte	0x04, 0x1c
        /*00ba*/ 	.short	(.L_75 - .L_74)


	//   ....[0]....
.L_74:
        /*00bc*/ 	.word	0x00000040


	//   ....[1]....
        /*00c0*/ 	.word	0x000001f0


	//   ....[2]....
        /*00c4*/ 	.word	0x00001950


	//   ....[3]....
        /*00c8*/ 	.word	0x00001c80


	//   ....[4]....
        /*00cc*/ 	.word	0x00002350


	//----- nvinfo : EIATTR_INDIRECT_BRANCH_TARGETS
	.align		4
.L_75:
        /*00d0*/ 	.byte	0x04, 0x34
        /*00d2*/ 	.short	(.L_77 - .L_76)


	//   ....[0]....
.L_76:
        /*00d4*/ 	.word	.L_x_79@srel
        /*00d8*/ 	.short	0x0
        /*00da*/ 	.short	0x0
        /*00dc*/ 	.word	0x3
        /*00e0*/ 	.word	.L_x_76@srel
        /*00e4*/ 	.word	.L_x_122@srel
        /*00e8*/ 	.word	.L_x_123@srel


	//----- nvinfo : EIATTR_CRS_STACK_SIZE
	.align		4
.L_77:
        /*00ec*/ 	.byte	0x04, 0x1e
        /*00ee*/ 	.short	(.L_79 - .L_78)
.L_78:
        /*00f0*/ 	.word	0x00000000


	//----- nvinfo : EIATTR_CBANK_PARAM_SIZE
	.align		4
.L_79:
        /*00f4*/ 	.byte	0x03, 0x19
        /*00f6*/ 	.short	0x0038


	//----- nvinfo : EIATTR_PARAM_CBANK
	.align		4
        /*00f8*/ 	.byte	0x04, 0x0a
        /*00fa*/ 	.short	(.L_81 - .L_80)
	.align		4
.L_80:
        /*00fc*/ 	.word	index@(.nv.constant0._Z25queryballtrajectoryKerneliiiifiPKfS0_PiS1_)
        /*0100*/ 	.short	0x0380
        /*0102*/ 	.short	0x0038


	//----- nvinfo : EIATTR_SW_WAR
	.align		4
.L_81:
        /*0104*/ 	.byte	0x04, 0x36
        /*0106*/ 	.short	(.L_83 - .L_82)
.L_82:
        /*0108*/ 	.word	0x00000008
.L_83:


//--------------------- .nv.info._Z25grouptrajectorygradKerneliiiiiiPKfPKiPf --------------------------
	.section	.nv.info._Z25grouptrajectorygradKerneliiiiiiPKfPKiPf,"",@"SHT_CUDA_INFO"
	.sectionflags	@""
	.align	4


	//----- nvinfo : EIATTR_CUDA_API_VERSION
	.align		4
        /*0000*/ 	.byte	0x04, 0x37
        /*0002*/ 	.short	(.L_85 - .L_84)
.L_84:
        /*0004*/ 	.word	0x00000082


	//----- nvinfo : EIATTR_KPARAM_INFO
	.align		4
.L_85:
        /*0008*/ 	.byte	0x04, 0x17
        /*000a*/ 	.short	(.L_87 - .L_86)
.L_86:
        /*000c*/ 	.word	0x00000000
        /*0010*/ 	.short	0x0008
        /*0012*/ 	.short	0x0028
        /*0014*/ 	.byte	0x00, 0xf5, 0x21, 0x00


	//----- nvinfo : EIATTR_KPARAM_INFO
	.align		4
.L_87:
        /*0018*/ 	.byte	0x04, 0x17
        /*001a*/ 	.short	(.L_89 - .L_88)
.L_88:
        /*001c*/ 	.word	0x00000000
        /*0020*/ 	.short	0x0007
        /*0022*/ 	.short	0x0020
        /*0024*/ 	.byte	0x00, 0xf5, 0x21, 0x00


	//----- nvinfo : EIATTR_KPARAM_INFO
	.align		4
.L_89:
        /*0028*/ 	.byte	0x04, 0x17
        /*002a*/ 	.short	(.L_91 - .L_90)
.L_90:
        /*002c*/ 	.word	0x00000000
        /*0030*/ 	.short	0x0006
        /*0032*/ 	.short	0x0018
        /*0034*/ 	.byte	0x00, 0xf5, 0x21, 0x00


	//----- nvinfo : EIATTR_KPARAM_INFO
	.align		4
.L_91:
        /*0038*/ 	.byte	0x04, 0x17
        /*003a*/ 	.short	(.L_93 - .L_92)
.L_92:
        /*003c*/ 	.word	0x00000000
        /*0040*/ 	.short	0x0005
        /*0042*/ 	.short	0x0014
        /*0044*/ 	.byte	0x00, 0xf0, 0x11, 0x00


	//----- nvinfo : EIATTR_KPARAM_INFO
	.align		4
.L_93:
        /*0048*/ 	.byte	0x04, 0x17
        /*004a*/ 	.short	(.L_95 - .L_94)
.L_94:
        /*004c*/ 	.word	0x00000000
        /*0050*/ 	.short	0x0004
        /*0052*/ 	.short	0x0010
        /*0054*/ 	.byte	0x00, 0xf0, 0x11, 0x00


	//----- nvinfo : EIATTR_KPARAM_INFO
	.align		4
.L_95:
        /*0058*/ 	.byte	0x04, 0x17
        /*005a*/ 	.short	(.L_97 - .L_96)
.L_96:
        /*005c*/ 	.word	0x00000000
        /*0060*/ 	.short	0x0003
        /*0062*/ 	.short	0x000c
        /*0064*/ 	.byte	0x00, 0xf0, 0x11, 0x00


	//----- nvinfo : EIATTR_KPARAM_INFO
	.align		4
.L_97:
        /*0068*/ 	.byte	0x04, 0x17
        /*006a*/ 	.short	(.L_99 - .L_98)
.L_98:
        /*006c*/ 	.word	0x00000000
        /*0070*/ 	.short	0x0002
        /*0072*/ 	.short	0x0008
        /*0074*/ 	.byte	0x00, 0xf0, 0x11, 0x00


	//----- nvinfo : EIATTR_KPARAM_INFO
	.align		4
.L_99:
        /*0078*/ 	.byte	0x04, 0x17
        /*007a*/ 	.short	(.L_101 - .L_100)
.L_100:
        /*007c*/ 	.word	0x00000000
        /*0080*/ 	.short	0x0001
        /*0082*/ 	.short	0x0004
        /*0084*/ 	.byte	0x00, 0xf0, 0x11, 0x00


	//----- nvinfo : EIATTR_KPARAM_INFO
	.align		4
.L_101:
        /*0088*/ 	.byte	0x04, 0x17
        /*008a*/ 	.short	(.L_103 - .L_102)
.L_102:
        /*008c*/ 	.word	0x00000000
        /*0090*/ 	.short	0x0000
        /*0092*/ 	.short	0x0000
        /*0094*/ 	.byte	0x00, 0xf0, 0x11, 0x00


	//----- nvinfo : EIATTR_SPARSE_MMA_MASK
	.align		4
.L_103:
        /*0098*/ 	.byte	0x03, 0x50
        /*009a*/ 	.short	0x0000


	//----- nvinfo : EIATTR_MAXREG_COUNT
	.align		4
        /*009c*/ 	.byte	0x03, 0x1b
        /*009e*/ 	.short	0x00ff


	//----- nvinfo : EIATTR_MERCURY_ISA_VERSION
	.align		4
        /*00a0*/ 	.byte	0x03, 0x5f
        /*00a2*/ 	.short	0x0101


	//----- nvinfo : EIATTR_VRC_CTA_INIT_COUNT
	.align		4
        /*00a4*/ 	.byte	0x02, 0x4a
	.zero		1
	.zero		1


	//----- nvinfo : EIATTR_EXIT_INSTR_OFFSETS
	.align		4
        /*00a8*/ 	.byte	0x04, 0x1c
        /*00aa*/ 	.short	(.L_105 - .L_104)


	//   ....[0]....
.L_104:
        /*00ac*/ 	.word	0x00000040


	//   ....[1]....
        /*00b0*/ 	.word	0x00000090


	//   ....[2]....
        /*00b4*/ 	.word	0x00000b90


	//----- nvinfo : EIATTR_CRS_STACK_SIZE
	.align		4
.L_105:
        /*00b8*/ 	.byte	0x04, 0x1e
        /*00ba*/ 	.short	(.L_107 - .L_106)
.L_106:
        /*00bc*/ 	.word	0x00000000


	//----- nvinfo : EIATTR_CBANK_PARAM_SIZE
	.align		4
.L_107:
        /*00c0*/ 	.byte	0x03, 0x19
        /*00c2*/ 	.short	0x0030


	//----- nvinfo : EIATTR_PARAM_CBANK
	.align		4
        /*00c4*/ 	.byte	0x04, 0x0a
        /*00c6*/ 	.short	(.L_109 - .L_108)
	.align		4
.L_108:
        /*00c8*/ 	.word	index@(.nv.constant0._Z25grouptrajectorygradKerneliiiiiiPKfPKiPf)
        /*00cc*/ 	.short	0x0380
        /*00ce*/ 	.short	0x0030


	//----- nvinfo : EIATTR_SW_WAR
	.align		4
.L_109:
        /*00d0*/ 	.byte	0x04, 0x36
        /*00d2*/ 	.short	(.L_111 - .L_110)
.L_110:
        /*00d4*/ 	.word	0x00000008
.L_111:


//--------------------- .nv.info._Z21grouptrajectoryKerneliiiiiiPKfPKiPf --------------------------
	.section	.nv.info._Z21grouptrajectoryKerneliiiiiiPKfPKiPf,"",@"SHT_CUDA_INFO"
	.sectionflags	@""
	.align	4


	//----- nvinfo : EIATTR_CUDA_API_VERSION
	.align		4
        /*0000*/ 	.byte	0x04, 0x37
        /*0002*/ 	.short	(.L_113 - .L_112)
.L_112:
        /*0004*/ 	.word	0x00000082


	//----- nvinfo : EIATTR_KPARAM_INFO
	.align		4
.L_113:
        /*0008*/ 	.byte	0x04, 0x17
        /*000a*/ 	.short	(.L_115 - .L_114)
.L_114:
        /*000c*/ 	.word	0x00000000
        /*0010*/ 	.short	0x0008
        /*0012*/ 	.short	0x0028
        /*0014*/ 	.byte	0x00, 0xf5, 0x21, 0x00


	//----- nvinfo : EIATTR_KPARAM_INFO
	.align		4
.L_115:
        /*0018*/ 	.byte	0x04, 0x17
        /*001a*/ 	.short	(.L_117 - .L_116)
.L_116:
        /*001c*/ 	.word	0x00000000
        /*0020*/ 	.short	0x0007
        /*0022*/ 	.short	0x0020
        /*0024*/ 	.byte	0x00, 0xf5, 0x21, 0x00


	//----- nvinfo : EIATTR_KPARAM_INFO
	.align		4
.L_117:
        /*0028*/ 	.byte	0x04, 0x17
        /*002a*/ 	.short	(.L_119 - .L_118)
.L_118:
        /*002c*/ 	.word	0x00000000
        /*0030*/ 	.short	0x0006
        /*0032*/ 	.short	0x0018
        /*0034*/ 	.byte	0x00, 0xf5, 0x21, 0x00


	//----- nvinfo : EIATTR_KPARAM_INFO
	.align		4
.L_119:
        /*0038*/ 	.byte	0x04, 0x17
        /*003a*/ 	.short	(.L_121 - .L_120)
.L_120:
        /*003c*/ 	.word	0x00000000
        /*0040*/ 	.short	0x0005
        /*0042*/ 	.short	0x0014
        /*0044*/ 	.byte	0x00, 0xf0, 0x11, 0x00


	//----- nvinfo : EIATTR_KPARAM_INFO
	.align		4
.L_121:
        /*0048*/ 	.byte	0x04, 0x17
        /*004a*/ 	.short	(.L_123 - .L_122)
.L_122:
        /*004c*/ 	.word	0x00000000
        /*0050*/ 	.short	0x0004
        /*0052*/ 	.short	0x0010
        /*0054*/ 	.byte	0x00, 0xf0, 0x11, 0x00


	//----- nvinfo : EIATTR_KPARAM_INFO
	.align		4
.L_123:
        /*0058*/ 	.byte	0x04, 0x17
        /*005a*/ 	.short	(.L_125 - .L_124)
.L_124:
        /*005c*/ 	.word	0x00000000
        /*0060*/ 	.short	0x0003
        /*0062*/ 	.short	0x000c
        /*0064*/ 	.byte	0x00, 0xf0, 0x11, 0x00


	//----- nvinfo : EIATTR_KPARAM_INFO
	.align		4
.L_125:
        /*0068*/ 	.byte	0x04, 0x17
        /*006a*/ 	.short	(.L_127 - .L_126)
.L_126:
        /*006c*/ 	.word	0x00000000
        /*0070*/ 	.short	0x0002
        /*0072*/ 	.short	0x0008
        /*0074*/ 	.byte	0x00, 0xf0, 0x11, 0x00


	//----- nvinfo : EIATTR_KPARAM_INFO
	.align		4
.L_127:
        /*0078*/ 	.byte	0x04, 0x17
        /*007a*/ 	.short	(.L_129 - .L_128)
.L_128:
        /*007c*/ 	.word	0x00000000
        /*0080*/ 	.short	0x0001
        /*0082*/ 	.short	0x0004
        /*0084*/ 	.byte	0x00, 0xf0, 0x11, 0x00


	//----- nvinfo : EIATTR_KPARAM_INFO
	.align		4
.L_129:
        /*0088*/ 	.byte	0x04, 0x17
        /*008a*/ 	.short	(.L_131 - .L_130)
.L_130:
        /*008c*/ 	.word	0x00000000
        /*0090*/ 	.short	0x0000
        /*0092*/ 	.short	0x0000
        /*0094*/ 	.byte	0x00, 0xf0, 0x11, 0x00


	//----- nvinfo : EIATTR_SPARSE_MMA_MASK
	.align		4
.L_131:
        /*0098*/ 	.byte	0x03, 0x50
        /*009a*/ 	.short	0x0000


	//----- nvinfo : EIATTR_MAXREG_COUNT
	.align		4
        /*009c*/ 	.byte	0x03, 0x1b
        /*009e*/ 	.short	0x00ff


	//----- nvinfo : EIATTR_MERCURY_ISA_VERSION
	.align		4
        /*00a0*/ 	.byte	0x03, 0x5f
        /*00a2*/ 	.short	0x0101


	//----- nvinfo : EIATTR_VRC_CTA_INIT_COUNT
	.align		4
        /*00a4*/ 	.byte	0x02, 0x4a
	.zero		1
	.zero		1


	//----- nvinfo : EIATTR_EXIT_INSTR_OFFSETS
	.align		4
        /*00a8*/ 	.byte	0x04, 0x1c
        /*00aa*/ 	.short	(.L_133 - .L_132)


	//   ....[0]....
.L_132:
        /*00ac*/ 	.word	0x00000040


	//   ....[1]....
        /*00b0*/ 	.word	0x00000090


	//   ....[2]....
        /*00b4*/ 	.word	0x00000b90


	//----- nvinfo : EIATTR_CRS_STACK_SIZE
	.align		4
.L_133:
        /*00b8*/ 	.byte	0x04, 0x1e
        /*00ba*/ 	.short	(.L_135 - .L_134)
.L_134:
        /*00bc*/ 	.word	0x00000000


	//----- nvinfo : EIATTR_CBANK_PARAM_SIZE
	.align		4
.L_135:
        /*00c0*/ 	.byte	0x03, 0x19
        /*00c2*/ 	.short	0x0030


	//----- nvinfo : EIATTR_PARAM_CBANK
	.align		4
        /*00c4*/ 	.byte	0x04, 0x0a
        /*00c6*/ 	.short	(.L_137 - .L_136)
	.align		4
.L_136:
        /*00c8*/ 	.word	index@(.nv.constant0._Z21grouptrajectoryKerneliiiiiiPKfPKiPf)
        /*00cc*/ 	.short	0x0380
        /*00ce*/ 	.short	0x0030


	//----- nvinfo : EIATTR_SW_WAR
	.align		4
.L_137:
        /*00d0*/ 	.byte	0x04, 0x36
        /*00d2*/ 	.short	(.L_139 - .L_138)
.L_138:
        /*00d4*/ 	.word	0x00000008
.L_139:


//--------------------- .nv.callgraph             --------------------------
	.section	.nv.callgraph,"",@"SHT_CUDA_CALLGRAPH"
	.align	4
	.sectionentsize	8
	.align		4
        /*0000*/ 	.word	0x00000000
	.align		4
        /*0004*/ 	.word	0xffffffff
	.align		4
        /*0008*/ 	.word	0x00000000
	.align		4
        /*000c*/ 	.word	0xfffffffe
	.align		4
        /*0010*/ 	.word	0x00000000
	.align		4
        /*0014*/ 	.word	0xfffffffd
	.align		4
        /*0018*/ 	.word	0x00000000
	.align		4
        /*001c*/ 	.word	0xfffffffc


//--------------------- .nv.constant2._Z25queryballtrajectoryKerneliiiifiPKfS0_PiS1_ --------------------------
	.section	.nv.constant2._Z25queryballtrajectoryKerneliiiifiPKfS0_PiS1_,"a",@progbits
	.sectionflags	@""
	.align	4
.nv.constant2._Z25queryballtrajectoryKerneliiiifiPKfS0_PiS1_:
        /*0000*/ 	.byte	0xd0, 0x21, 0x00, 0x00, 0x80, 0x21, 0x00, 0x00, 0x20, 0x21, 0x00, 0x00


//--------------------- .text._Z19selectionsortKerneliiiiPKfPiPf --------------------------
	.section	.text._Z19selectionsortKerneliiiiPKfPiPf,"ax",@progbits
	.align	128
        .global         _Z19selectionsortKerneliiiiPKfPiPf
        .type           _Z19selectionsortKerneliiiiPKfPiPf,@function
        .size           _Z19selectionsortKerneliiiiPKfPiPf,(.L_x_126 - _Z19selectionsortKerneliiiiPKfPiPf)
        .other          _Z19selectionsortKerneliiiiPKfPiPf,@"STO_CUDA_ENTRY STV_DEFAULT"
_Z19selectionsortKerneliiiiPKfPiPf:
.text._Z19selectionsortKerneliiiiPKfPiPf:
[----:B------:R-:W-:Y:S01]  /*0000*/  LDC R1, c[0x0][0x37c] ;  /* 0x0000df00ff017b82 */ /* 0x000fe20000000800 */
[----:B------:R-:W0:Y:S07]  /*0010*/  S2R R0, SR_TID.X ;  /* 0x0000000000007919 */ /* 0x000e2e0000002100 */
[----:B------:R-:W1:Y:S01]  /*0020*/  LDC R7, c[0x0][0x384] ;  /* 0x0000e100ff077b82 */ /* 0x000e620000000800 */
[----:B------:R-:W2:Y:S01]  /*0030*/  LDCU UR10, c[0x0][0x388] ;  /* 0x00007100ff0a77ac */ /* 0x000ea20008000800 */
[----:B------:R-:W-:Y:S01]  /*0040*/  BSSY.RECONVERGENT B0, `(.L_x_0) ;  /* 0x00000f0000007945 */ /* 0x000fe20003800200 */
[----:B------:R-:W3:Y:S05]  /*0050*/  LDCU.64 UR6, c[0x0][0x358] ;  /* 0x00006b00ff0677ac */ /* 0x000eea0008000a00 */
[----:B------:R-:W4:Y:S01]  /*0060*/  S2UR UR4, SR_CTAID.X ;  /* 0x00000000000479c3 */ /* 0x000f220000002500 */
[----:B------:R-:W0:Y:S01]  /*0070*/  LDCU UR5, c[0x0][0x360] ;  /* 0x00006c00ff0577ac */ /* 0x000e220008000800 */
[----:B------:R-:W0:Y:S06]  /*0080*/  LDCU.64 UR8, c[0x0][0x390] ;  /* 0x00007200ff0877ac */ /* 0x000e2c0008000a00 */
[----:B------:R-:W5:Y:S01]  /*0090*/  LDC.64 R10, c[0x0][0x398] ;  /* 0x0000e600ff0a7b82 */ /* 0x000f620000000a00 */
[----:B--2---:R-:W-:-:S07]  /*00a0*/  IMAD.U32 R3, RZ, RZ, UR10 ;  /* 0x0000000aff037e24 */ /* 0x004fce000f8e00ff */
[----:B------:R-:W2:Y:S01]  /*00b0*/  LDC.64 R12, c[0x0][0x3a0] ;  /* 0x0000e800ff0c7b82 */ /* 0x000ea20000000a00 */
[----:B-1----:R-:W-:-:S04]  /*00c0*/  ISETP.GE.AND P0, PT, R7, 0x1, PT ;  /* 0x000000010700780c */ /* 0x002fc80003f06270 */
[----:B0-----:R-:W-:Y:S01]  /*00d0*/  ISETP.GE.OR P0, PT, R0, R3, !P0 ;  /* 0x000000030000720c */ /* 0x001fe20004706670 */
[----:B----4-:R-:W-:-:S04]  /*00e0*/  IMAD R2, R7, UR4, RZ ;  /* 0x0000000407027c24 */ /* 0x010fc8000f8e02ff */
[----:B------:R-:W-:-:S04]  /*00f0*/  IMAD R2, R2, R3, RZ ;  /* 0x0000000302027224 */ /* 0x000fc800078e02ff */
[----:B-----5:R-:W-:-:S04]  /*0100*/  IMAD.WIDE R10, R2, 0x4, R10 ;  /* 0x00000004020a7825 */ /* 0x020fc800078e020a */
[----:B--2---:R-:W-:Y:S01]  /*0110*/  IMAD.WIDE R12, R2, 0x4, R12 ;  /* 0x00000004020c7825 */ /* 0x004fe200078e020c */
[----:B---3--:R-:W-:Y:S06]  /*0120*/  @P0 BRA `(.L_x_1) ;  /* 0x0000000c00840947 */ /* 0x008fec0003800000 */
[C---:B------:R-:W-:Y:S02]  /*0130*/  LOP3.LUT R5, R7.reuse, 0x7, RZ, 0xc0, !PT ;  /* 0x0000000707057812 */ /* 0x040fe400078ec0ff */
[----:B------:R-:W-:Y:S02]  /*0140*/  LOP3.LUT R4, R7, 0xf, RZ, 0xc0, !PT ;  /* 0x0000000f07047812 */ /* 0x000fe400078ec0ff */
[----:B------:R-:W-:Y:S01]  /*0150*/  SHF.R.S32.HI R8, RZ, 0x1f, R2 ;  /* 0x0000001fff087819 */ /* 0x000fe20000011402 */
[----:B------:R-:W-:Y:S01]  /*0160*/  VIADD R6, R5, 0xffffffff ;  /* 0xffffffff05067836 */ /* 0x000fe20000000000 */
[----:B------:R-:W-:Y:S01]  /*0170*/  MOV R22, R0 ;  /* 0x0000000000167202 */ /* 0x000fe20000000f00 */
[----:B------:R-:W-:-:S03]  /*0180*/  VIADD R3, R4, 0xffffffff ;  /* 0xffffffff04037836 */ /* 0x000fc60000000000 */
[----:B------:R-:W-:Y:S02]  /*0190*/  ISETP.GE.U32.AND P1, PT, R6, 0x3, PT ;  /* 0x000000030600780c */ /* 0x000fe40003f26070 */
[----:B------:R-:W-:Y:S02]  /*01a0*/  LOP3.LUT R6, R7, 0x7ffffff0, RZ, 0xc0, !PT ;  /* 0x7ffffff007067812 */ /* 0x000fe400078ec0ff */
[----:B------:R-:W-:Y:S02]  /*01b0*/  ISETP.GE.U32.AND P0, PT, R3, 0x7, PT ;  /* 0x000000070300780c */ /* 0x000fe40003f06070 */
[----:B------:R-:W-:-:S11]  /*01c0*/  LOP3.LUT R7, R7, 0x3, RZ, 0xc0, !PT ;  /* 0x0000000307077812 */ /* 0x000fd600078ec0ff */
.L_x_7:
[----:B0-----:R-:W0:Y:S01]  /*01d0*/  LDCU UR4, c[0x0][0x384] ;  /* 0x00007080ff0477ac */ /* 0x001e220008000800 */
[----:B--2---:R-:W-:Y:S01]  /*01e0*/  IMAD.MOV.U32 R24, RZ, RZ, RZ ;  /* 0x000000ffff187224 */ /* 0x004fe200078e00ff */
[----:B-1----:R-:W1:Y:S01]  /*01f0*/  LDCU UR10, c[0x0][0x388] ;  /* 0x00007100ff0a77ac */ /* 0x002e620008000800 */
[----:B0-----:R-:W-:Y:S02]  /*0200*/  UISETP.GE.U32.AND UP0, UPT, UR4, 0x10, UPT ;  /* 0x000000100400788c */ /* 0x001fe4000bf06070 */
[C---:B----4-:R-:W-:Y:S02]  /*0210*/  IMAD R9, R22.reuse, UR4, RZ ;  /* 0x0000000416097c24 */ /* 0x050fe4000f8e02ff */
[----:B------:R-:W-:Y:S02]  /*0220*/  VIADD R22, R22, UR5 ;  /* 0x0000000516167c36 */ /* 0x000fe40008000000 */
[----:B-1----:R-:W-:-:S05]  /*0230*/  IMAD.U32 R3, RZ, RZ, UR10 ;  /* 0x0000000aff037e24 */ /* 0x002fca000f8e00ff */
[----:B------:R-:W-:Y:S01]  /*0240*/  ISETP.GE.AND P2, PT, R22, R3, PT ;  /* 0x000000031600720c */ /* 0x000fe20003f46270 */
[----:B------:R-:W-:-:S12]  /*0250*/  BRA.U !UP0, `(.L_x_2) ;  /* 0x00000005082c7547 */ /* 0x000fd8000b800000 */
[----:B------:R-:W-:-:S07]  /*0260*/  HFMA2 R21, -RZ, RZ, 0, 0 ;  /* 0x00000000ff157431 */ /* 0x000fce00000001ff */
.L_x_3:
[----:B0-----:R-:W-:-:S05]  /*0270*/  IMAD.IADD R17, R9, 0x1, R21 ;  /* 0x0000000109117824 */ /* 0x001fca00078e0215 */
[----:B------:R-:W-:-:S05]  /*0280*/  IADD3 R14, P3, PT, R2, R17, RZ ;  /* 0x00000011020e7210 */ /* 0x000fca0007f7e0ff */
[----:B------:R-:W-:Y:S01]  /*0290*/  IMAD.X R15, RZ, RZ, R8, P3 ;  /* 0x000000ffff0f7224 */ /* 0x000fe200018e0608 */
[----:B------:R-:W-:-:S04]  /*02a0*/  LEA R18, P3, R14, UR8, 0x2 ;  /* 0x000000080e127c11 */ /* 0x000fc8000f8610ff */
[----:B------:R-:W-:-:S05]  /*02b0*/  LEA.HI.X R19, R14, UR9, R15, 0x2, P3 ;  /* 0x000000090e137c11 */ /* 0x000fca00098f140f */
[----:B------:R-:W2:Y:S04]  /*02c0*/  LDG.E.CONSTANT R24, desc[UR6][R18.64] ;  /* 0x0000000612187981 */ /* 0x000ea8000c1e9900 */
[----:B------:R-:W3:Y:S04]  /*02d0*/  LDG.E.CONSTANT R28, desc[UR6][R18.64+0x4] ;  /* 0x00000406121c7981 */ /* 0x000ee8000c1e9900 */
[----:B------:R-:W4:Y:S01]  /*02e0*/  LDG.E.CONSTANT R29, desc[UR6][R18.64+0x8] ;  /* 0x00000806121d7981 */ /* 0x000f22000c1e9900 */
[----:B------:R-:W-:-:S03]  /*02f0*/  IMAD.WIDE.U32 R14, R17, 0x4, R12 ;  /* 0x00000004110e7825 */ /* 0x000fc600078e000c */
[----:B------:R-:W5:Y:S01]  /*0300*/  LDG.E.CONSTANT R27, desc[UR6][R18.64+0xc] ;  /* 0x00000c06121b7981 */ /* 0x000f62000c1e9900 */
[----:B------:R-:W-:Y:S01]  /*0310*/  IMAD.WIDE.U32 R16, R17, 0x4, R10 ;  /* 0x0000000411107825 */ /* 0x000fe200078e000a */
[C---:B------:R-:W-:Y:S02]  /*0320*/  IADD3 R20, PT, PT, R21.reuse, 0x2, RZ ;  /* 0x0000000215147810 */ /* 0x040fe40007ffe0ff */
[----:B------:R-:W5:Y:S01]  /*0330*/  LDG.E.CONSTANT R23, desc[UR6][R18.64+0x10] ;  /* 0x0000100612177981 */ /* 0x000f62000c1e9900 */
[----:B------:R-:W-:-:S03]  /*0340*/  VIADD R26, R21, 0x1 ;  /* 0x00000001151a7836 */ /* 0x000fc60000000000 */
[----:B------:R-:W5:Y:S04]  /*0350*/  LDG.E.CONSTANT R25, desc[UR6][R18.64+0x14] ;  /* 0x0000140612197981 */ /* 0x000f68000c1e9900 */
[----:B--2---:R0:W-:Y:S04]  /*0360*/  STG.E desc[UR6][R14.64], R24 ;  /* 0x000000180e007986 */ /* 0x0041e8000c101906 */
[----:B------:R-:W-:Y:S04]  /*0370*/  STG.E desc[UR6][R16.64], R21 ;  /* 0x0000001510007986 */ /* 0x000fe8000c101906 */
[----:B---3--:R-:W-:Y:S04]  /*0380*/  STG.E desc[UR6][R14.64+0x4], R28 ;  /* 0x0000041c0e007986 */ /* 0x008fe8000c101906 */
[----:B------:R1:W-:Y:S04]  /*0390*/  STG.E desc[UR6][R16.64+0x4], R26 ;  /* 0x0000041a10007986 */ /* 0x0003e8000c101906 */
[----:B----4-:R-:W-:Y:S04]  /*03a0*/  STG.E desc[UR6][R14.64+0x8], R29 ;  /* 0x0000081d0e007986 */ /* 0x010fe8000c101906 */
[----:B------:R2:W-:Y:S04]  /*03b0*/  STG.E desc[UR6][R16.64+0x8], R20 ;  /* 0x0000081410007986 */ /* 0x0005e8000c101906 */
[----:B0-----:R-:W3:Y:S04]  /*03c0*/  LDG.E.CONSTANT R24, desc[UR6][R18.64+0x1c] ;  /* 0x00001c0612187981 */ /* 0x001ee8000c1e9900 */
[----:B-1----:R-:W4:Y:S04]  /*03d0*/  LDG.E.CONSTANT R26, desc[UR6][R18.64+0x20] ;  /* 0x00002006121a7981 */ /* 0x002f28000c1e9900 */
[----:B--2---:R-:W2:Y:S01]  /*03e0*/  LDG.E.CONSTANT R20, desc[UR6][R18.64+0x18] ;  /* 0x0000180612147981 */ /* 0x004ea2000c1e9900 */
[----:B------:R-:W-:-:S03]  /*03f0*/  VIADD R28, R21, 0x3 ;  /* 0x00000003151c7836 */ /* 0x000fc60000000000 */
[----:B-----5:R0:W-:Y:S04]  /*0400*/  STG.E desc[UR6][R14.64+0xc], R27 ;  /* 0x00000c1b0e007986 */ /* 0x0201e8000c101906 */
[----:B------:R1:W-:Y:S04]  /*0410*/  STG.E desc[UR6][R16.64+0xc], R28 ;  /* 0x00000c1c10007986 */ /* 0x0003e8000c101906 */
[----:B------:R5:W-:Y:S01]  /*0420*/  STG.E desc[UR6][R14.64+0x10], R23 ;  /* 0x000010170e007986 */ /* 0x000be2000c101906 */
[----:B0-----:R-:W-:-:S03]  /*0430*/  VIADD R27, R21, 0x4 ;  /* 0x00000004151b7836 */ /* 0x001fc60000000000 */
[----:B------:R-:W4:Y:S01]  /*0440*/  LDG.E.CONSTANT R29, desc[UR6][R18.64+0x24] ;  /* 0x00002406121d7981 */ /* 0x000f22000c1e9900 */
[----:B-1----:R-:W-:-:S03]  /*0450*/  VIADD R28, R21, 0x5 ;  /* 0x00000005151c7836 */ /* 0x002fc60000000000 */
[----:B------:R0:W-:Y:S04]  /*0460*/  STG.E desc[UR6][R16.64+0x10], R27 ;  /* 0x0000101b10007986 */ /* 0x0001e8000c101906 */
[----:B-----5:R-:W5:Y:S04]  /*0470*/  LDG.E.CONSTANT R23, desc[UR6][R18.64+0x28] ;  /* 0x0000280612177981 */ /* 0x020f68000c1e9900 */
[----:B------:R1:W-:Y:S01]  /*0480*/  STG.E desc[UR6][R14.64+0x14], R25 ;  /* 0x000014190e007986 */ /* 0x0003e2000c101906 */
[----:B0-----:R-:W-:-:S03]  /*0490*/  IADD3 R27, PT, PT, R21, 0x6, RZ ;  /* 0x00000006151b7810 */ /* 0x001fc60007ffe0ff */
[----:B------:R0:W-:Y:S04]  /*04a0*/  STG.E desc[UR6][R16.64+0x14], R28 ;  /* 0x0000141c10007986 */ /* 0x0001e8000c101906 */
[----:B-1----:R-:W5:Y:S01]  /*04b0*/  LDG.E.CONSTANT R25, desc[UR6][R18.64+0x2c] ;  /* 0x00002c0612197981 */ /* 0x002f62000c1e9900 */
[----:B0-----:R-:W-:-:S03]  /*04c0*/  VIADD R28, R21, 0x7 ;  /* 0x00000007151c7836 */ /* 0x001fc60000000000 */
[----:B--2---:R-:W-:Y:S04]  /*04d0*/  STG.E desc[UR6][R14.64+0x18], R20 ;  /* 0x000018140e007986 */ /* 0x004fe8000c101906 */
[----:B------:R0:W-:Y:S04]  /*04e0*/  STG.E desc[UR6][R16.64+0x18], R27 ;  /* 0x0000181b10007986 */ /* 0x0001e8000c101906 */
[----:B---3--:R1:W-:Y:S04]  /*04f0*/  STG.E desc[UR6][R14.64+0x1c], R24 ;  /* 0x00001c180e007986 */ /* 0x0083e8000c101906 */
[----:B------:R-:W-:Y:S01]  /*0500*/  STG.E desc[UR6][R16.64+0x1c], R28 ;  /* 0x00001c1c10007986 */ /* 0x000fe2000c101906 */
[----:B0-----:R-:W-:-:S03]  /*0510*/  VIADD R27, R21, 0x8 ;  /* 0x00000008151b7836 */ /* 0x001fc60000000000 */
[----:B----4-:R-:W-:Y:S04]  /*0520*/  STG.E desc[UR6][R14.64+0x20], R26 ;  /* 0x0000201a0e007986 */ /* 0x010fe8000c101906 */
[----:B------:R0:W-:Y:S04]  /*0530*/  STG.E desc[UR6][R16.64+0x20], R27 ;  /* 0x0000201b10007986 */ /* 0x0001e8000c101906 */
[----:B------:R-:W2:Y:S04]  /*0540*/  LDG.E.CONSTANT R20, desc[UR6][R18.64+0x34] ;  /* 0x0000340612147981 */ /* 0x000ea8000c1e9900 */
[----:B-1----:R-:W3:Y:S04]  /*0550*/  LDG.E.CONSTANT R24, desc[UR6][R18.64+0x38] ;  /* 0x0000380612187981 */ /* 0x002ee8000c1e9900 */
[----:B0-----:R-:W4:Y:S04]  /*0560*/  LDG.E.CONSTANT R27, desc[UR6][R18.64+0x30] ;  /* 0x00003006121b7981 */ /* 0x001f28000c1e9900 */
[----:B------:R0:W3:Y:S01]  /*0570*/  LDG.E.CONSTANT R28, desc[UR6][R18.64+0x3c] ;  /* 0x00003c06121c7981 */ /* 0x0000e2000c1e9900 */
[----:B------:R-:W-:-:S03]  /*0580*/  VIADD R26, R21, 0x9 ;  /* 0x00000009151a7836 */ /* 0x000fc60000000000 */
[----:B------:R1:W-:Y:S04]  /*0590*/  STG.E desc[UR6][R14.64+0x24], R29 ;  /* 0x0000241d0e007986 */ /* 0x0003e8000c101906 */
[----:B------:R-:W-:Y:S04]  /*05a0*/  STG.E desc[UR6][R16.64+0x24], R26 ;  /* 0x0000241a10007986 */ /* 0x000fe8000c101906 */
[----:B-----5:R5:W-:Y:S01]  /*05b0*/  STG.E desc[UR6][R14.64+0x28], R23 ;  /* 0x000028170e007986 */ /* 0x020be2000c101906 */
[C---:B-1----:R-:W-:Y:S01]  /*05c0*/  VIADD R29, R21.reuse, 0xb ;  /* 0x0000000b151d7836 */ /* 0x042fe20000000000 */
[C---:B-----5:R-:W-:Y:S01]  /*05d0*/  IADD3 R23, PT, PT, R21.reuse, 0xa, RZ ;  /* 0x0000000a15177810 */ /* 0x060fe20007ffe0ff */
[----:B------:R-:W-:-:S04]  /*05e0*/  VIADD R26, R21, 0xd ;  /* 0x0000000d151a7836 */ /* 0x000fc80000000000 */
[----:B------:R-:W-:Y:S04]  /*05f0*/  STG.E desc[UR6][R16.64+0x28], R23 ;  /* 0x0000281710007986 */ /* 0x000fe8000c101906 */
[----:B------:R1:W-:Y:S01]  /*0600*/  STG.E desc[UR6][R14.64+0x2c], R25 ;  /* 0x00002c190e007986 */ /* 0x0003e2000c101906 */
[----:B0-----:R-:W-:-:S03]  /*0610*/  IADD3 R19, PT, PT, R21, 0xe, RZ ;  /* 0x0000000e15137810 */ /* 0x001fc60007ffe0ff */
[----:B------:R0:W-:Y:S01]  /*0620*/  STG.E desc[UR6][R16.64+0x2c], R29 ;  /* 0x00002c1d10007986 */ /* 0x0001e2000c101906 */
[C---:B------:R-:W-:Y:S02]  /*0630*/  VIADD R18, R21.reuse, 0xf ;  /* 0x0000000f15127836 */ /* 0x040fe40000000000 */
[C---:B-1----:R-:W-:Y:S02]  /*0640*/  VIADD R25, R21.reuse, 0xc ;  /* 0x0000000c15197836 */ /* 0x042fe40000000000 */
[----:B------:R-:W-:-:S05]  /*0650*/  VIADD R21, R21, 0x10 ;  /* 0x0000001015157836 */ /* 0x000fca0000000000 */
[----:B------:R-:W-:Y:S01]  /*0660*/  ISETP.NE.AND P3, PT, R21, R6, PT ;  /* 0x000000061500720c */ /* 0x000fe20003f65270 */
[----:B----4-:R0:W-:Y:S04]  /*0670*/  STG.E desc[UR6][R14.64+0x30], R27 ;  /* 0x0000301b0e007986 */ /* 0x0101e8000c101906 */
[----:B------:R0:W-:Y:S04]  /*0680*/  STG.E desc[UR6][R16.64+0x30], R25 ;  /* 0x0000301910007986 */ /* 0x0001e8000c101906 */
[----:B--2---:R0:W-:Y:S04]  /*0690*/  STG.E desc[UR6][R14.64+0x34], R20 ;  /* 0x000034140e007986 */ /* 0x0041e8000c101906 */
[----:B------:R0:W-:Y:S04]  /*06a0*/  STG.E desc[UR6][R16.64+0x34], R26 ;  /* 0x0000341a10007986 */ /* 0x0001e8000c101906 */
[----:B---3--:R0:W-:Y:S04]  /*06b0*/  STG.E desc[UR6][R14.64+0x38], R24 ;  /* 0x000038180e007986 */ /* 0x0081e8000c101906 */
[----:B------:R0:W-:Y:S04]  /*06c0*/  STG.E desc[UR6][R16.64+0x38], R19 ;  /* 0x0000381310007986 */ /* 0x0001e8000c101906 */
[----:B------:R0:W-:Y:S04]  /*06d0*/  STG.E desc[UR6][R14.64+0x3c], R28 ;  /* 0x00003c1c0e007986 */ /* 0x0001e8000c101906 */
[----:B------:R0:W-:Y:S01]  /*06e0*/  STG.E desc[UR6][R16.64+0x3c], R18 ;  /* 0x00003c1210007986 */ /* 0x0001e2000c101906 */
[----:B------:R-:W-:Y:S05]  /*06f0*/  @P3 BRA `(.L_x_3) ;  /* 0xfffffff800dc3947 */ /* 0x000fea000383ffff */
[----:B0-----:R-:W-:-:S07]  /*0700*/  IMAD.MOV.U32 R24, RZ, RZ, R6 ;  /* 0x000000ffff187224 */ /* 0x001fce00078e0006 */
.L_x_2:
[----:B------:R-:W-:-:S13]  /*0710*/  ISETP.NE.AND P3, PT, R4, RZ, PT ;  /* 0x000000ff0400720c */ /* 0x000fda0003f65270 */
[----:B------:R-:W-:Y:S05]  /*0720*/  @!P3 BRA `(.L_x_4) ;  /* 0x000000080000b947 */ /* 0x000fea0003800000 */
[----:B------:R-:W-:Y:S01]  /*0730*/  ISETP.NE.AND P3, PT, R5, RZ, PT ;  /* 0x000000ff0500720c */ /* 0x000fe20003f65270 */
[----:B------:R-:W-:-:S12]  /*0740*/  @!P0 BRA `(.L_x_5) ;  /* 0x0000000000d08947 */ /* 0x000fd80003800000 */
[----:B------:R-:W0:Y:S01]  /*0750*/  LDCU.64 UR10, c[0x0][0x390] ;  /* 0x00007200ff0a77ac */ /* 0x000e220008000a00 */
[CC--:B------:R-:W-:Y:S02]  /*0760*/  IADD3 R17, PT, PT, R9.reuse, R24.reuse, RZ ;  /* 0x0000001809117210 */ /* 0x0c0fe40007ffe0ff */
[----:B------:R-:W-:Y:S02]  /*0770*/  IADD3 R23, P5, PT, R9, R24, RZ ;  /* 0x0000001809177210 */ /* 0x000fe40007fbe0ff */
[----:B------:R-:W-:-:S03]  /*0780*/  IADD3 R14, P4, PT, R2, R17, RZ ;  /* 0x00000011020e7210 */ /* 0x000fc60007f9e0ff */
[----:B------:R-:W-:Y:S02]  /*0790*/  IMAD.X R21, RZ, RZ, RZ, P5 ;  /* 0x000000ffff157224 */ /* 0x000fe400028e06ff */
[----:B------:R-:W-:Y:S01]  /*07a0*/  IMAD.X R15, RZ, RZ, R8, P4 ;  /* 0x000000ffff0f7224 */ /* 0x000fe200020e0608 */
[----:B0-----:R-:W-:-:S04]  /*07b0*/  LEA R18, P4, R14, UR10, 0x2 ;  /* 0x0000000a0e127c11 */ /* 0x001fc8000f8810ff */
[----:B------:R-:W-:Y:S02]  /*07c0*/  LEA.HI.X R19, R14, UR11, R15, 0x2, P4 ;  /* 0x0000000b0e137c11 */ /* 0x000fe4000a0f140f */
[----:B------:R-:W-:-:S03]  /*07d0*/  IADD3 R15, P4, PT, R2, R23, RZ ;  /* 0x00000017020f7210 */ /* 0x000fc60007f9e0ff */
[----:B------:R0:W2:Y:S02]  /*07e0*/  LDG.E.CONSTANT R28, desc[UR6][R18.64] ;  /* 0x00000006121c7981 */ /* 0x0000a4000c1e9900 */
[----:B------:R-:W-:Y:S01]  /*07f0*/  IMAD.X R16, R8, 0x1, R21, P4 ;  /* 0x0000000108107824 */ /* 0x000fe200020e0615 */
[----:B------:R-:W-:-:S04]  /*0800*/  LEA R14, P4, R15, UR10, 0x2 ;  /* 0x0000000a0f0e7c11 */ /* 0x000fc8000f8810ff */
[----:B------:R-:W-:Y:S02]  /*0810*/  LEA.HI.X R15, R15, UR11, R16, 0x2, P4 ;  /* 0x0000000b0f0f7c11 */ /* 0x000fe4000a0f1410 */
[C---:B------:R-:W-:Y:S02]  /*0820*/  SHF.L.U64.HI R21, R23.reuse, 0x2, R21 ;  /* 0x0000000217157819 */ /* 0x040fe40000010215 */
[----:B------:R-:W-:Y:S01]  /*0830*/  SHF.L.U32 R29, R23, 0x2, RZ ;  /* 0x00000002171d7819 */ /* 0x000fe200000006ff */
[----:B------:R-:W3:Y:S01]  /*0840*/  LDG.E.CONSTANT R25, desc[UR6][R14.64+0x4] ;  /* 0x000004060e197981 */ /* 0x000ee2000c1e9900 */
[----:B------:R-:W-:-:S03]  /*0850*/  IMAD.WIDE.U32 R26, R17, 0x4, R12 ;  /* 0x00000004111a7825 */ /* 0x000fc600078e000c */
[----:B------:R-:W4:Y:S01]  /*0860*/  LDG.E.CONSTANT R23, desc[UR6][R14.64+0x8] ;  /* 0x000008060e177981 */ /* 0x000f22000c1e9900 */
[-C--:B------:R-:W-:Y:S02]  /*0870*/  IADD3 R16, P4, PT, R12, R29.reuse, RZ ;  /* 0x0000001d0c107210 */ /* 0x080fe40007f9e0ff */
[----:B------:R-:W-:Y:S02]  /*0880*/  IADD3 R20, P5, PT, R10, R29, RZ ;  /* 0x0000001d0a147210 */ /* 0x000fe40007fbe0ff */
[----:B------:R-:W5:Y:S01]  /*0890*/  LDG.E.CONSTANT R29, desc[UR6][R14.64+0xc] ;  /* 0x00000c060e1d7981 */ /* 0x000f62000c1e9900 */
[----:B0-----:R-:W-:-:S03]  /*08a0*/  IMAD.WIDE.U32 R18, R17, 0x4, R10 ;  /* 0x0000000411127825 */ /* 0x001fc600078e000a */
[----:B--2---:R0:W-:Y:S04]  /*08b0*/  STG.E desc[UR6][R26.64], R28 ;  /* 0x0000001c1a007986 */ /* 0x0041e8000c101906 */
[----:B------:R1:W-:Y:S04]  /*08c0*/  STG.E desc[UR6][R18.64], R24 ;  /* 0x0000001812007986 */ /* 0x0003e8000c101906 */
[----:B0-----:R-:W2:Y:S04]  /*08d0*/  LDG.E.CONSTANT R27, desc[UR6][R14.64+0x10] ;  /* 0x000010060e1b7981 */ /* 0x001ea8000c1e9900 */
[----:B------:R-:W2:Y:S04]  /*08e0*/  LDG.E.CONSTANT R26, desc[UR6][R14.64+0x14] ;  /* 0x000014060e1a7981 */ /* 0x000ea8000c1e9900 */
[----:B------:R-:W2:Y:S04]  /*08f0*/  LDG.E.CONSTANT R28, desc[UR6][R14.64+0x18] ;  /* 0x000018060e1c7981 */ /* 0x000ea8000c1e9900 */
[----:B-1----:R0:W2:Y:S01]  /*0900*/  LDG.E.CONSTANT R19, desc[UR6][R14.64+0x1c] ;  /* 0x00001c060e137981 */ /* 0x0020a2000c1e9900 */
[----:B------:R-:W-:-:S02]  /*0910*/  IMAD.X R17, R13, 0x1, R21, P4 ;  /* 0x000000010d117824 */ /* 0x000fc400020e0615 */
[----:B------:R-:W-:Y:S02]  /*0920*/  IMAD.X R21, R11, 0x1, R21, P5 ;  /* 0x000000010b157824 */ /* 0x000fe400028e0615 */
[C---:B------:R-:W-:Y:S01]  /*0930*/  VIADD R18, R24.reuse, 0x1 ;  /* 0x0000000118127836 */ /* 0x040fe20000000000 */
[----:B---3--:R1:W-:Y:S04]  /*0940*/  STG.E desc[UR6][R16.64+0x4], R25 ;  /* 0x0000041910007986 */ /* 0x0083e8000c101906 */
[----:B------:R-:W-:Y:S04]  /*0950*/  STG.E desc[UR6][R20.64+0x4], R18 ;  /* 0x0000041214007986 */ /* 0x000fe8000c101906 */
[----:B----4-:R3:W-:Y:S01]  /*0960*/  STG.E desc[UR6][R16.64+0x8], R23 ;  /* 0x0000081710007986 */ /* 0x0107e2000c101906 */
[C---:B-1----:R-:W-:Y:S01]  /*0970*/  VIADD R25, R24.reuse, 0x3 ;  /* 0x0000000318197836 */ /* 0x042fe20000000000 */
[C---:B---3--:R-:W-:Y:S01]  /*0980*/  IADD3 R23, PT, PT, R24.reuse, 0x2, RZ ;  /* 0x0000000218177810 */ /* 0x048fe20007ffe0ff */
[----:B------:R-:W-:-:S04]  /*0990*/  VIADD R18, R24, 0x5 ;  /* 0x0000000518127836 */ /* 0x000fc80000000000 */
[----:B------:R-:W-:Y:S04]  /*09a0*/  STG.E desc[UR6][R20.64+0x8], R23 ;  /* 0x0000081714007986 */ /* 0x000fe8000c101906 */
[----:B-----5:R1:W-:Y:S01]  /*09b0*/  STG.E desc[UR6][R16.64+0xc], R29 ;  /* 0x00000c1d10007986 */ /* 0x0203e2000c101906 */
[----:B0-----:R-:W-:-:S03]  /*09c0*/  IADD3 R15, PT, PT, R24, 0x6, RZ ;  /* 0x00000006180f7810 */ /* 0x001fc60007ffe0ff */
[----:B------:R0:W-:Y:S01]  /*09d0*/  STG.E desc[UR6][R20.64+0xc], R25 ;  /* 0x00000c1914007986 */ /* 0x0001e2000c101906 */
[C---:B------:R-:W-:Y:S02]  /*09e0*/  VIADD R14, R24.reuse, 0x7 ;  /* 0x00000007180e7836 */ /* 0x040fe40000000000 */
[C---:B-1----:R-:W-:Y:S02]  /*09f0*/  VIADD R29, R24.reuse, 0x4 ;  /* 0x00000004181d7836 */ /* 0x042fe40000000000 */
[----:B------:R-:W-:Y:S01]  /*0a00*/  VIADD R24, R24, 0x8 ;  /* 0x0000000818187836 */ /* 0x000fe20000000000 */
[----:B--2---:R0:W-:Y:S04]  /*0a10*/  STG.E desc[UR6][R16.64+0x10], R27 ;  /* 0x0000101b10007986 */ /* 0x0041e8000c101906 */
[----:B------:R0:W-:Y:S04]  /*0a20*/  STG.E desc[UR6][R20.64+0x10], R29 ;  /* 0x0000101d14007986 */ /* 0x0001e8000c101906 */
[----:B------:R0:W-:Y:S04]  /*0a30*/  STG.E desc[UR6][R16.64+0x14], R26 ;  /* 0x0000141a10007986 */ /* 0x0001e8000c101906 */
[----:B------:R0:W-:Y:S04]  /*0a40*/  STG.E desc[UR6][R20.64+0x14], R18 ;  /* 0x0000141214007986 */ /* 0x0001e8000c101906 */
[----:B------:R0:W-:Y:S04]  /*0a50*/  STG.E desc[UR6][R16.64+0x18], R28 ;  /* 0x0000181c10007986 */ /* 0x0001e8000c101906 */
[----:B------:R0:W-:Y:S04]  /*0a60*/  STG.E desc[UR6][R20.64+0x18], R15 ;  /* 0x0000180f14007986 */ /* 0x0001e8000c101906 */
[----:B------:R0:W-:Y:S04]  /*0a70*/  STG.E desc[UR6][R16.64+0x1c], R19 ;  /* 0x00001c1310007986 */ /* 0x0001e8000c101906 */
[----:B------:R0:W-:Y:S02]  /*0a80*/  STG.E desc[UR6][R20.64+0x1c], R14 ;  /* 0x00001c0e14007986 */ /* 0x0001e4000c101906 */
.L_x_5:
[----:B------:R-:W-:Y:S05]  /*0a90*/  @!P3 BRA `(.L_x_4) ;  /* 0x000000040024b947 */ /* 0x000fea0003800000 */
[----:B------:R-:W-:Y:S01]  /*0aa0*/  ISETP.NE.AND P3, PT, R7, RZ, PT ;  /* 0x000000ff0700720c */ /* 0x000fe20003f65270 */
[----:B------:R-:W-:-:S12]  /*0ab0*/  @!P1 BRA `(.L_x_6) ;  /* 0x0000000000909947 */ /* 0x000fd80003800000 */
[----:B------:R-:W1:Y:S01]  /*0ac0*/  LDCU.64 UR10, c[0x0][0x390] ;  /* 0x00007200ff0a77ac */ /* 0x000e620008000a00 */
[C---:B0-----:R-:W-:Y:S01]  /*0ad0*/  IMAD.IADD R15, R9.reuse, 0x1, R24 ;  /* 0x00000001090f7824 */ /* 0x041fe200078e0218 */
[----:B------:R-:W-:-:S04]  /*0ae0*/  IADD3 R28, P4, PT, R9, R24, RZ ;  /* 0x00000018091c7210 */ /* 0x000fc80007f9e0ff */
[C---:B------:R-:W-:Y:S01]  /*0af0*/  IADD3 R17, P5, PT, R2.reuse, R15, RZ ;  /* 0x0000000f02117210 */ /* 0x040fe20007fbe0ff */
[----:B------:R-:W-:Y:S01]  /*0b00*/  IMAD.X R14, RZ, RZ, RZ, P4 ;  /* 0x000000ffff0e7224 */ /* 0x000fe200020e06ff */
[----:B------:R-:W-:Y:S02]  /*0b10*/  IADD3 R19, P4, PT, R2, R28, RZ ;  /* 0x0000001c02137210 */ /* 0x000fe40007f9e0ff */
[----:B------:R-:W-:Y:S02]  /*0b20*/  IADD3.X R18, PT, PT, RZ, R8, RZ, P5, !PT ;  /* 0x00000008ff127210 */ /* 0x000fe40002ffe4ff */
[----:B-1----:R-:W-:-:S04]  /*0b30*/  LEA R16, P5, R17, UR10, 0x2 ;  /* 0x0000000a11107c11 */ /* 0x002fc8000f8a10ff */
[----:B------:R-:W-:Y:S01]  /*0b40*/  LEA.HI.X R17, R17, UR11, R18, 0x2, P5 ;  /* 0x0000000b11117c11 */ /* 0x000fe2000a8f1412 */
[----:B------:R-:W-:Y:S01]  /*0b50*/  IMAD.X R18, R8, 0x1, R14, P4 ;  /* 0x0000000108127824 */ /* 0x000fe200020e060e */
[----:B------:R-:W-:-:S04]  /*0b60*/  LEA R20, P4, R19, UR10, 0x2 ;  /* 0x0000000a13147c11 */ /* 0x000fc8000f8810ff */
[----:B------:R-:W2:Y:S01]  /*0b70*/  LDG.E.CONSTANT R17, desc[UR6][R16.64] ;  /* 0x0000000610117981 */ /* 0x000ea2000c1e9900 */
[----:B------:R-:W-:-:S05]  /*0b80*/  LEA.HI.X R21, R19, UR11, R18, 0x2, P4 ;  /* 0x0000000b13157c11 */ /* 0x000fca000a0f1412 */
[----:B------:R-:W3:Y:S04]  /*0b90*/  LDG.E.CONSTANT R25, desc[UR6][R20.64+0x4] ;  /* 0x0000040614197981 */ /* 0x000ee8000c1e9900 */
[----:B------:R-:W4:Y:S04]  /*0ba0*/  LDG.E.CONSTANT R23, desc[UR6][R20.64+0x8] ;  /* 0x0000080614177981 */ /* 0x000f28000c1e9900 */
[----:B------:R0:W5:Y:S01]  /*0bb0*/  LDG.E.CONSTANT R29, desc[UR6][R20.64+0xc] ;  /* 0x00000c06141d7981 */ /* 0x000162000c1e9900 */
[C---:B------:R-:W-:Y:S01]  /*0bc0*/  IMAD.SHL.U32 R19, R28.reuse, 0x4, RZ ;  /* 0x000000041c137824 */ /* 0x040fe200078e00ff */
[----:B------:R-:W-:Y:S01]  /*0bd0*/  SHF.L.U64.HI R28, R28, 0x2, R14 ;  /* 0x000000021c1c7819 */ /* 0x000fe2000001020e */
[----:B------:R-:W-:-:S03]  /*0be0*/  IMAD.WIDE.U32 R26, R15, 0x4, R12 ;  /* 0x000000040f1a7825 */ /* 0x000fc600078e000c */
[-C--:B------:R-:W-:Y:S02]  /*0bf0*/  IADD3 R14, P4, PT, R12, R19.reuse, RZ ;  /* 0x000000130c0e7210 */ /* 0x080fe40007f9e0ff */
[----:B------:R-:W-:Y:S01]  /*0c00*/  IADD3 R18, P5, PT, R10, R19, RZ ;  /* 0x000000130a127210 */ /* 0x000fe20007fbe0ff */
[C---:B0-----:R-:W-:Y:S02]  /*0c10*/  VIADD R21, R24.reuse, 0x1 ;  /* 0x0000000118157836 */ /* 0x041fe40000000000 */
[----:B------:R-:W-:Y:S02]  /*0c20*/  VIADD R20, R24, 0x2 ;  /* 0x0000000218147836 */ /* 0x000fe40000000000 */
[----:B------:R-:W-:Y:S01]  /*0c30*/  IMAD.X R19, R11, 0x1, R28, P5 ;  /* 0x000000010b137824 */ /* 0x000fe200028e061c */
[----:B--2---:R0:W-:Y:S02]  /*0c40*/  STG.E desc[UR6][R26.64], R17 ;  /* 0x000000111a007986 */ /* 0x0041e4000c101906 */
[----:B0-----:R-:W-:Y:S01]  /*0c50*/  IMAD.WIDE.U32 R16, R15, 0x4, R10 ;  /* 0x000000040f107825 */ /* 0x001fe200078e000a */
[----:B------:R-:W-:-:S02]  /*0c60*/  IADD3.X R15, PT, PT, R13, R28, RZ, P4, !PT ;  /* 0x0000001c0d0f7210 */ /* 0x000fc400027fe4ff */
[C---:B------:R-:W-:Y:S02]  /*0c70*/  IADD3 R28, PT, PT, R24.reuse, 0x3, RZ ;  /* 0x00000003181c7810 */ /* 0x040fe40007ffe0ff */
[----:B------:R0:W-:Y:S04]  /*0c80*/  STG.E desc[UR6][R16.64], R24 ;  /* 0x0000001810007986 */ /* 0x0001e8000c101906 */
[----:B---3--:R1:W-:Y:S04]  /*0c90*/  STG.E desc[UR6][R14.64+0x4], R25 ;  /* 0x000004190e007986 */ /* 0x0083e8000c101906 */
[----:B------:R1:W-:Y:S04]  /*0ca0*/  STG.E desc[UR6][R18.64+0x4], R21 ;  /* 0x0000041512007986 */ /* 0x0003e8000c101906 */
[----:B----4-:R1:W-:Y:S01]  /*0cb0*/  STG.E desc[UR6][R14.64+0x8], R23 ;  /* 0x000008170e007986 */ /* 0x0103e2000c101906 */
[----:B0-----:R-:W-:-:S03]  /*0cc0*/  VIADD R24, R24, 0x4 ;  /* 0x0000000418187836 */ /* 0x001fc60000000000 */
[----:B------:R1:W-:Y:S04]  /*0cd0*/  STG.E desc[UR6][R18.64+0x8], R20 ;  /* 0x0000081412007986 */ /* 0x0003e8000c101906 */
[----:B-----5:R1:W-:Y:S04]  /*0ce0*/  STG.E desc[UR6][R14.64+0xc], R29 ;  /* 0x00000c1d0e007986 */ /* 0x0203e8000c101906 */
[----:B------:R1:W-:Y:S02]  /*0cf0*/  STG.E desc[UR6][R18.64+0xc], R28 ;  /* 0x00000c1c12007986 */ /* 0x0003e4000c101906 */
.L_x_6:
[----:B------:R-:W-:Y:S05]  /*0d00*/  @!P3 BRA `(.L_x_4) ;  /* 0x000000000088b947 */ /* 0x000fea0003800000 */
[----:B------:R-:W2:Y:S01]  /*0d10*/  LDCU.64 UR10, c[0x0][0x390] ;  /* 0x00007200ff0a77ac */ /* 0x000ea20008000a00 */
[----:B01----:R-:W-:-:S05]  /*0d20*/  IMAD.IADD R15, R9, 0x1, R24 ;  /* 0x00000001090f7824 */ /* 0x003fca00078e0218 */
[----:B------:R-:W-:-:S05]  /*0d30*/  IADD3 R14, P3, PT, R2, R15, RZ ;  /* 0x0000000f020e7210 */ /* 0x000fca0007f7e0ff */
[----:B------:R-:W-:Y:S01]  /*0d40*/  IMAD.X R17, RZ, RZ, R8, P3 ;  /* 0x000000ffff117224 */ /* 0x000fe200018e0608 */
[----:B--2---:R-:W-:-:S04]  /*0d50*/  LEA R18, P3, R14, UR10, 0x2 ;  /* 0x0000000a0e127c11 */ /* 0x004fc8000f8610ff */
[----:B------:R-:W-:-:S06]  /*0d60*/  LEA.HI.X R19, R14, UR11, R17, 0x2, P3 ;  /* 0x0000000b0e137c11 */ /* 0x000fcc00098f1411 */
[----:B------:R-:W2:Y:S01]  /*0d70*/  LDG.E.CONSTANT R19, desc[UR6][R18.64] ;  /* 0x0000000612137981 */ /* 0x000ea2000c1e9900 */
[----:B------:R-:W-:Y:S01]  /*0d80*/  IMAD.WIDE.U32 R16, R15, 0x4, R12 ;  /* 0x000000040f107825 */ /* 0x000fe200078e000c */
[----:B------:R-:W-:-:S03]  /*0d90*/  ISETP.NE.AND P3, PT, R7, 0x1, PT ;  /* 0x000000010700780c */ /* 0x000fc60003f65270 */
[----:B------:R-:W-:Y:S01]  /*0da0*/  IMAD.WIDE.U32 R14, R15, 0x4, R10 ;  /* 0x000000040f0e7825 */ /* 0x000fe200078e000a */
[----:B--2---:R2:W-:Y:S04]  /*0db0*/  STG.E desc[UR6][R16.64], R19 ;  /* 0x0000001310007986 */ /* 0x0045e8000c101906 */
[----:B------:R2:W-:Y:S05]  /*0dc0*/  STG.E desc[UR6][R14.64], R24 ;  /* 0x000000180e007986 */ /* 0x0005ea000c101906 */
[----:B------:R-:W-:Y:S05]  /*0dd0*/  @!P3 BRA `(.L_x_4) ;  /* 0x000000000054b947 */ /* 0x000fea0003800000 */
[----:B--2---:R-:W-:-:S04]  /*0de0*/  IADD3 R17, P3, PT, R9, R24, RZ ;  /* 0x0000001809117210 */ /* 0x004fc80007f7e0ff */
[----:B------:R-:W-:Y:S02]  /*0df0*/  IADD3.X R16, PT, PT, RZ, RZ, RZ, P3, !PT ;  /* 0x000000ffff107210 */ /* 0x000fe40001ffe4ff */
[----:B------:R-:W-:Y:S02]  /*0e00*/  IADD3 R9, P4, PT, R2, R17, RZ ;  /* 0x0000001102097210 */ /* 0x000fe40007f9e0ff */
[----:B------:R-:W-:-:S03]  /*0e10*/  ISETP.NE.AND P3, PT, R7, 0x2, PT ;  /* 0x000000020700780c */ /* 0x000fc60003f65270 */
[----:B------:R-:W-:Y:S01]  /*0e20*/  IMAD.X R14, R8, 0x1, R16, P4 ;  /* 0x00000001080e7824 */ /* 0x000fe200020e0610 */
[----:B------:R-:W-:-:S04]  /*0e30*/  LEA R18, P4, R9, UR10, 0x2 ;  /* 0x0000000a09127c11 */ /* 0x000fc8000f8810ff */
[----:B------:R-:W-:-:S05]  /*0e40*/  LEA.HI.X R19, R9, UR11, R14, 0x2, P4 ;  /* 0x0000000b09137c11 */ /* 0x000fca000a0f140e */
[----:B------:R-:W2:Y:S04]  /*0e50*/  LDG.E.CONSTANT R21, desc[UR6][R18.64+0x4] ;  /* 0x0000040612157981 */ /* 0x000ea8000c1e9900 */
[----:B------:R-:W3:Y:S01]  /*0e60*/  @P3 LDG.E.CONSTANT R25, desc[UR6][R18.64+0x8] ;  /* 0x0000080612193981 */ /* 0x000ee2000c1e9900 */
[C---:B------:R-:W-:Y:S01]  /*0e70*/  IMAD.SHL.U32 R15, R17.reuse, 0x4, RZ ;  /* 0x00000004110f7824 */ /* 0x040fe200078e00ff */
[----:B------:R-:W-:Y:S01]  /*0e80*/  SHF.L.U64.HI R9, R17, 0x2, R16 ;  /* 0x0000000211097819 */ /* 0x000fe20000010210 */
[----:B------:R-:W-:-:S03]  /*0e90*/  @P3 VIADD R23, R24, 0x2 ;  /* 0x0000000218173836 */ /* 0x000fc60000000000 */
[-C--:B------:R-:W-:Y:S02]  /*0ea0*/  IADD3 R16, P4, PT, R12, R15.reuse, RZ ;  /* 0x0000000f0c107210 */ /* 0x080fe40007f9e0ff */
[----:B------:R-:W-:-:S03]  /*0eb0*/  IADD3 R14, P5, PT, R10, R15, RZ ;  /* 0x0000000f0a0e7210 */ /* 0x000fc60007fbe0ff */
[----:B------:R-:W-:Y:S01]  /*0ec0*/  IMAD.X R17, R13, 0x1, R9, P4 ;  /* 0x000000010d117824 */ /* 0x000fe200020e0609 */
[----:B------:R-:W-:Y:S01]  /*0ed0*/  IADD3.X R15, PT, PT, R11, R9, RZ, P5, !PT ;  /* 0x000000090b0f7210 */ /* 0x000fe20002ffe4ff */
[----:B------:R-:W-:-:S03]  /*0ee0*/  VIADD R9, R24, 0x1 ;  /* 0x0000000118097836 */ /* 0x000fc60000000000 */
[----:B--2---:R4:W-:Y:S04]  /*0ef0*/  STG.E desc[UR6][R16.64+0x4], R21 ;  /* 0x0000041510007986 */ /* 0x0049e8000c101906 */
[----:B------:R4:W-:Y:S04]  /*0f00*/  STG.E desc[UR6][R14.64+0x4], R9 ;  /* 0x000004090e007986 */ /* 0x0009e8000c101906 */
[----:B---3--:R4:W-:Y:S04]  /*0f10*/  @P3 STG.E desc[UR6][R16.64+0x8], R25 ;  /* 0x0000081910003986 */ /* 0x0089e8000c101906 */
[----:B------:R4:W-:Y:S02]  /*0f20*/  @P3 STG.E desc[UR6][R14.64+0x8], R23 ;  /* 0x000008170e003986 */ /* 0x0009e4000c101906 */
.L_x_4:
[----:B------:R-:W-:Y:S05]  /*0f30*/  @!P2 BRA `(.L_x_7) ;  /* 0xfffffff000a4a947 */ /* 0x000fea000383ffff */
.L_x_1:
[----:B------:R-:W-:Y:S05]  /*0f40*/  BSYNC.RECONVERGENT B0 ;  /* 0x0000000000007941 */ /* 0x000fea0003800200 */
.L_x_0:
[----:B------:R-:W3:Y:S02]  /*0f50*/  LDC R2, c[0x0][0x38c] ;  /* 0x0000e300ff027b82 */ /* 0x000ee40000000800 */
[----:B---3--:R-:W-:-:S04]  /*0f60*/  ISETP.GE.AND P0, PT, R2, 0x1, PT ;  /* 0x000000010200780c */ /* 0x008fc80003f06270 */
[----:B------:R-:W-:-:S13]  /*0f70*/  ISETP.GE.OR P0, PT, R0, R3, !P0 ;  /* 0x000000030000720c */ /* 0x000fda0004706670 */
[----:B------:R-:W-:Y:S05]  /*0f80*/  @P0 EXIT ;  /* 0x000000000000094d */ /* 0x000fea0003800000 */
[----:B------:R-:W3:Y:S02]  /*0f90*/  LDCU.U16 UR4, c[0x0][0x384] ;  /* 0x00007080ff0477ac */ /* 0x000ee40008000400 */
.L_x_14:
[----:B------:R-:W5:Y:S01]  /*0fa0*/  LDCU UR8, c[0x0][0x384] ;  /* 0x00007080ff0877ac */ /* 0x000f620008000800 */
[----:B------:R-:W-:Y:S01]  /*0fb0*/  IMAD.MOV.U32 R3, RZ, RZ, RZ ;  /* 0x000000ffff037224 */ /* 0x000fe200078e00ff */
[----:B------:R-:W-:Y:S02]  /*0fc0*/  PRMT R4, RZ, 0x7610, R4 ;  /* 0x00007610ff047816 */ /* 0x000fe40000000004 */
[----:B------:R-:W-:Y:S01]  /*0fd0*/  PRMT R5, RZ, 0x7610, R5 ;  /* 0x00007610ff057816 */ /* 0x000fe20000000005 */
[----:B-----5:R-:W-:-:S04]  /*0fe0*/  IMAD R2, R0, UR8, RZ ;  /* 0x0000000800027c24 */ /* 0x020fc8000f8e02ff */
[----:B012-4-:R-:W-:-:S07]  /*0ff0*/  IMAD.WIDE R14, R2, 0x4, R12 ;  /* 0x00000004020e7825 */ /* 0x017fce00078e020c */
.L_x_13:
[----:B------:R-:W0:Y:S01]  /*1000*/  LDC R17, c[0x0][0x384] ;  /* 0x0000e100ff117b82 */ /* 0x000e220000000800 */
[----:B------:R-:W-:Y:S01]  /*1010*/  IADD3 R6, PT, PT, R3, 0x1, RZ ;  /* 0x0000000103067810 */ /* 0x000fe20007ffe0ff */
[----:B------:R-:W-:-:S03]  /*1020*/  IMAD.MOV.U32 R9, RZ, RZ, R3 ;  /* 0x000000ffff097224 */ /* 0x000fc600078e0003 */
[----:B0-----:R-:W-:-:S13]  /*1030*/  ISETP.GE.AND P0, PT, R6, R17, PT ;  /* 0x000000110600720c */ /* 0x001fda0003f06270 */
[----:B------:R-:W-:Y:S05]  /*1040*/  @P0 BRA `(.L_x_8) ;  /* 0x0000000c00240947 */ /* 0x000fea0003800000 */
[--C-:B------:R-:W-:Y:S02]  /*1050*/  IADD3 R7, PT, PT, -R3, -0x2, R17.reuse ;  /* 0xfffffffe03077810 */ /* 0x100fe40007ffe111 */
[-C--:B------:R-:W-:Y:S02]  /*1060*/  LOP3.LUT R8, RZ, R3.reuse, RZ, 0x33, !PT ;  /* 0x00000003ff087212 */ /* 0x080fe400078e33ff */
[----:B------:R-:W-:Y:S01]  /*1070*/  ISETP.GE.U32.AND P0, PT, R7, 0xf, PT ;  /* 0x0000000f0700780c */ /* 0x000fe20003f06070 */
[----:B------:R-:W-:Y:S01]  /*1080*/  IMAD.MOV.U32 R7, RZ, RZ, R6 ;  /* 0x000000ffff077224 */ /* 0x000fe200078e0006 */
[----:B------:R-:W-:Y:S01]  /*1090*/  MOV R9, R3 ;  /* 0x0000000300097202 */ /* 0x000fe20000000f00 */
[----:B------:R-:W-:-:S10]  /*10a0*/  IMAD.IADD R8, R8, 0x1, R17 ;  /* 0x0000000108087824 */ /* 0x000fd400078e0211 */
[----:B------:R-:W-:Y:S05]  /*10b0*/  @!P0 BRA `(.L_x_9) ;  /* 0x00000004006c8947 */ /* 0x000fea0003800000 */
[----:B------:R-:W-:Y:S01]  /*10c0*/  LOP3.LUT R7, R8, 0xfffffff0, RZ, 0xc0, !PT ;  /* 0xfffffff008077812 */ /* 0x000fe200078ec0ff */
[--C-:B------:R-:W-:Y:S02]  /*10d0*/  IMAD.MOV.U32 R24, RZ, RZ, R3.reuse ;  /* 0x000000ffff187224 */ /* 0x100fe400078e0003 */
[----:B------:R-:W-:Y:S02]  /*10e0*/  IMAD.MOV.U32 R9, RZ, RZ, R3 ;  /* 0x000000ffff097224 */ /* 0x000fe400078e0003 */
[----:B------:R-:W-:-:S07]  /*10f0*/  IMAD.MOV R7, RZ, RZ, -R7 ;  /* 0x000000ffff077224 */ /* 0x000fce00078e0a07 */
.L_x_10:
[----:B------:R-:W-:Y:S01]  /*1100*/  IADD3 R18, PT, PT, R24, 0x1, RZ ;  /* 0x0000000118127810 */ /* 0x000fe20007ffe0ff */
[----:B------:R-:W-:-:S04]  /*1110*/  IMAD.WIDE R20, R9, 0x4, R14 ;  /* 0x0000000409147825 */ /* 0x000fc800078e020e */
[----:B------:R-:W-:Y:S02]  /*1120*/  IMAD.WIDE.U32 R16, R18, 0x4, R14 ;  /* 0x0000000412107825 */ /* 0x000fe400078e000e */
[----:B------:R-:W2:Y:S04]  /*1130*/  LDG.E R20, desc[UR6][R20.64] ;  /* 0x0000000614147981 */ /* 0x000ea8000c1e1900 */
[----:B------:R-:W2:Y:S04]  /*1140*/  LDG.E R19, desc[UR6][R16.64] ;  /* 0x0000000610137981 */ /* 0x000ea8000c1e1900 */
[----:B------:R-:W4:Y:S01]  /*1150*/  LDG.E R25, desc[UR6][R16.64+0x8] ;  /* 0x0000080610197981 */ /* 0x000f22000c1e1900 */
[----:B--2---:R-:W-:-:S04]  /*1160*/  FSETP.GEU.AND P0, PT, R19, R20, PT ;  /* 0x000000141300720b */ /* 0x004fc80003f0e000 */
[----:B------:R-:W-:Y:S02]  /*1170*/  SEL R9, R18, R9, !P0 ;  /* 0x0000000912097207 */ /* 0x000fe40004000000 */
[----:B------:R-:W2:Y:S03]  /*1180*/  LDG.E R18, desc[UR6][R16.64+0x4] ;  /* 0x0000040610127981 */ /* 0x000ea6000c1e1900 */
[----:B------:R-:W-:-:S06]  /*1190*/  IMAD.WIDE R22, R9, 0x4, R14 ;  /* 0x0000000409167825 */ /* 0x000fcc00078e020e */
[----:B------:R-:W2:Y:S02]  /*11a0*/  LDG.E R23, desc[UR6][R22.64] ;  /* 0x0000000616177981 */ /* 0x000ea4000c1e1900 */
[----:B--2---:R-:W-:-:S13]  /*11b0*/  FSETP.GEU.AND P0, PT, R18, R23, PT ;  /* 0x000000171200720b */ /* 0x004fda0003f0e000 */
[----:B------:R-:W-:-:S04]  /*11c0*/  @!P0 VIADD R9, R24, 0x2 ;  /* 0x0000000218098836 */ /* 0x000fc80000000000 */
[----:B------:R-:W-:-:S06]  /*11d0*/  IMAD.WIDE R18, R9, 0x4, R14 ;  /* 0x0000000409127825 */ /* 0x000fcc00078e020e */
[----:B------:R-:W4:Y:S02]  /*11e0*/  LDG.E R18, desc[UR6][R18.64] ;  /* 0x0000000612127981 */ /* 0x000f24000c1e1900 */
[----:B----4-:R-:W-:Y:S02]  /*11f0*/  FSETP.GEU.AND P0, PT, R25, R18, PT ;  /* 0x000000121900720b */ /* 0x010fe40003f0e000 */
[----:B------:R-:W2:Y:S11]  /*1200*/  LDG.E R25, desc[UR6][R16.64+0xc] ;  /* 0x00000c0610197981 */ /* 0x000eb6000c1e1900 */
[----:B------:R-:W-:-:S04]  /*1210*/  @!P0 VIADD R9, R24, 0x3 ;  /* 0x0000000318098836 */ /* 0x000fc80000000000 */
[----:B------:R-:W-:-:S06]  /*1220*/  IMAD.WIDE R20, R9, 0x4, R14 ;  /* 0x0000000409147825 */ /* 0x000fcc00078e020e */
[----:B------:R-:W2:Y:S02]  /*1230*/  LDG.E R20, desc[UR6][R20.64] ;  /* 0x0000000614147981 */ /* 0x000ea4000c1e1900 */
[----:B--2---:R-:W-:Y:S02]  /*1240*/  FSETP.GEU.AND P0, PT, R25, R20, PT ;  /* 0x000000141900720b */ /* 0x004fe40003f0e000 */
[----:B------:R-:W2:Y:S11]  /*1250*/  LDG.E R25, desc[UR6][R16.64+0x10] ;  /* 0x0000100610197981 */ /* 0x000eb6000c1e1900 */
[----:B------:R-:W-:-:S04]  /*1260*/  @!P0 VIADD R9, R24, 0x4 ;  /* 0x0000000418098836 */ /* 0x000fc80000000000 */
[----:B------:R-:W-:-:S06]  /*1270*/  IMAD.WIDE R22, R9, 0x4, R14 ;  /* 0x0000000409167825 */ /* 0x000fcc00078e020e */
[----:B------:R-:W2:Y:S02]  /*1280*/  LDG.E R22, desc[UR6][R22.64] ;  /* 0x0000000616167981 */ /* 0x000ea4000c1e1900 */
[----:B--2---:R-:W-:Y:S02]  /*1290*/  FSETP.GEU.AND P0, PT, R25, R22, PT ;  /* 0x000000161900720b */ /* 0x004fe40003f0e000 */
[----:B------:R-:W2:Y:S11]  /*12a0*/  LDG.E R25, desc[UR6][R16.64+0x14] ;  /* 0x0000140610197981 */ /* 0x000eb6000c1e1900 */
[----:B------:R-:W-:-:S05]  /*12b0*/  @!P0 IADD3 R9, PT, PT, R24, 0x5, RZ ;  /* 0x0000000518098810 */ /* 0x000fca0007ffe0ff */
        /* <DEDUP_REMOVED lines=51> */
[----:B------:R-:W2:Y:S01]  /*15f0*/  LDG.E R20, desc[UR6][R20.64] ;  /* 0x0000000614147981 */ /* 0x000ea2000c1e1900 */
[----:B------:R-:W-:-:S05]  /*1600*/  VIADD R7, R7, 0x10 ;  /* 0x0000001007077836 */ /* 0x000fca0000000000 */
[----:B------:R-:W-:Y:S02]  /*1610*/  ISETP.NE.AND P1, PT, R7, RZ, PT ;  /* 0x000000ff0700720c */ /* 0x000fe40003f25270 */
[----:B------:R-:W-:Y:S02]  /*1620*/  IADD3 R24, PT, PT, R24, 0x10, RZ ;  /* 0x0000001018187810 */ /* 0x000fe40007ffe0ff */
[----:B--2---:R-:W-:-:S04]  /*1630*/  FSETP.GEU.AND P0, PT, R25, R20, PT ;  /* 0x000000141900720b */ /* 0x004fc80003f0e000 */
[----:B------:R-:W-:-:S05]  /*1640*/  SEL R9, R24, R9, !P0 ;  /* 0x0000000918097207 */ /* 0x000fca0004000000 */
[----:B------:R-:W-:Y:S05]  /*1650*/  @P1 BRA `(.L_x_10) ;  /* 0xfffffff800a81947 */ /* 0x000fea000383ffff */
[----:B------:R-:W-:-:S07]  /*1660*/  VIADD R7, R24, 0x1 ;  /* 0x0000000118077836 */ /* 0x000fce0000000000 */
.L_x_9:
[----:B------:R-:W-:-:S13]  /*1670*/  LOP3.LUT P0, RZ, R8, 0xf, RZ, 0xc0, !PT ;  /* 0x0000000f08ff7812 */ /* 0x000fda000780c0ff */
[----:B------:R-:W-:Y:S05]  /*1680*/  @!P0 BRA `(.L_x_8) ;  /* 0x0000000400948947 */ /* 0x000fea0003800000 */
[----:B------:R-:W-:-:S05]  /*1690*/  LOP3.LUT R8, RZ, R5, RZ, 0x33, !PT ;  /* 0x00000005ff087212 */ /* 0x000fca00078e33ff */
[----:B---3--:R-:W-:-:S05]  /*16a0*/  VIADD R8, R8, UR4 ;  /* 0x0000000408087c36 */ /* 0x008fca0008000000 */
[----:B------:R-:W-:-:S04]  /*16b0*/  LOP3.LUT R8, R8, 0xf, RZ, 0xc0, !PT ;  /* 0x0000000f08087812 */ /* 0x000fc800078ec0ff */
[C---:B------:R-:W-:Y:S01]  /*16c0*/  LOP3.LUT P0, RZ, R8.reuse, 0x7, RZ, 0xc0, !PT ;  /* 0x0000000708ff7812 */ /* 0x040fe2000780c0ff */
[----:B------:R-:W-:-:S05]  /*16d0*/  VIADD R16, R8, 0xffffffff ;  /* 0xffffffff08107836 */ /* 0x000fca0000000000 */
[----:B------:R-:W-:-:S13]  /*16e0*/  ISETP.GE.U32.AND P1, PT, R16, 0x7, PT ;  /* 0x000000071000780c */ /* 0x000fda0003f26070 */
[----:B------:R-:W-:Y:S05]  /*16f0*/  @!P1 BRA `(.L_x_11) ;  /* 0x0000000000a89947 */ /* 0x000fea0003800000 */
[----:B------:R-:W-:-:S04]  /*1700*/  IMAD.WIDE R18, R9, 0x4, R14 ;  /* 0x0000000409127825 */ /* 0x000fc800078e020e */
[C---:B------:R-:W-:Y:S02]  /*1710*/  IMAD.WIDE.U32 R16, R7.reuse, 0x4, R14 ;  /* 0x0000000407107825 */ /* 0x040fe400078e000e */
[----:B------:R-:W2:Y:S04]  /*1720*/  LDG.E R19, desc[UR6][R18.64] ;  /* 0x0000000612137981 */ /* 0x000ea8000c1e1900 */
[----:B------:R-:W2:Y:S02]  /*1730*/  LDG.E R8, desc[UR6][R16.64] ;  /* 0x0000000610087981 */ /* 0x000ea4000c1e1900 */
[----:B--2---:R-:W-:Y:S02]  /*1740*/  FSETP.GEU.AND P1, PT, R8, R19, PT ;  /* 0x000000130800720b */ /* 0x004fe40003f2e000 */
[----:B------:R-:W2:Y:S02]  /*1750*/  LDG.E R8, desc[UR6][R16.64+0x4] ;  /* 0x0000040610087981 */ /* 0x000ea4000c1e1900 */
[----:B------:R-:W-:-:S05]  /*1760*/  SEL R9, R7, R9, !P1 ;  /* 0x0000000907097207 */ /* 0x000fca0004800000 */
        /* <DEDUP_REMOVED lines=32> */
[----:B--2---:R-:W-:-:S13]  /*1970*/  FSETP.GEU.AND P1, PT, R8, R21, PT ;  /* 0x000000150800720b */ /* 0x004fda0003f2e000 */
[C---:B------:R-:W-:Y:S02]  /*1980*/  @!P1 VIADD R9, R7.reuse, 0x7 ;  /* 0x0000000707099836 */ /* 0x040fe40000000000 */
[----:B------:R-:W-:-:S07]  /*1990*/  VIADD R7, R7, 0x8 ;  /* 0x0000000807077836 */ /* 0x000fce0000000000 */
.L_x_11:
[----:B------:R-:W-:Y:S05]  /*19a0*/  @!P0 BRA `(.L_x_8) ;  /* 0x0000000000cc8947 */ /* 0x000fea0003800000 */
[----:B------:R-:W-:-:S04]  /*19b0*/  LOP3.LUT R8, RZ, R4, RZ, 0x33, !PT ;  /* 0x00000004ff087212 */ /* 0x000fc800078e33ff */
[----:B------:R-:W-:-:S04]  /*19c0*/  IADD3 R8, PT, PT, R8, UR4, RZ ;  /* 0x0000000408087c10 */ /* 0x000fc8000fffe0ff */
[----:B------:R-:W-:-:S04]  /*19d0*/  LOP3.LUT R8, R8, 0xffff, RZ, 0xc0, !PT ;  /* 0x0000ffff08087812 */ /* 0x000fc800078ec0ff */
[C---:B------:R-:W-:Y:S02]  /*19e0*/  LOP3.LUT R16, R8.reuse, 0x7, RZ, 0xc0, !PT ;  /* 0x0000000708107812 */ /* 0x040fe400078ec0ff */
[----:B------:R-:W-:-:S03]  /*19f0*/  LOP3.LUT R8, R8, 0x3, RZ, 0xc0, !PT ;  /* 0x0000000308087812 */ /* 0x000fc600078ec0ff */
[----:B------:R-:W-:Y:S01]  /*1a00*/  VIADD R16, R16, 0xffffffff ;  /* 0xffffffff10107836 */ /* 0x000fe20000000000 */
[----:B------:R-:W-:-:S04]  /*1a10*/  ISETP.NE.AND P1, PT, R8, RZ, PT ;  /* 0x000000ff0800720c */ /* 0x000fc80003f25270 */
[----:B------:R-:W-:-:S13]  /*1a20*/  ISETP.GE.U32.AND P0, PT, R16, 0x3, PT ;  /* 0x000000031000780c */ /* 0x000fda0003f06070 */
[----:B------:R-:W-:Y:S05]  /*1a30*/  @!P0 BRA `(.L_x_12) ;  /* 0x0000000000588947 */ /* 0x000fea0003800000 */
[----:B------:R-:W-:-:S04]  /*1a40*/  IMAD.WIDE R22, R9, 0x4, R14 ;  /* 0x0000000409167825 */ /* 0x000fc800078e020e */
[----:B------:R-:W-:Y:S02]  /*1a50*/  IMAD.WIDE.U32 R16, R7, 0x4, R14 ;  /* 0x0000000407107825 */ /* 0x000fe400078e000e */
[----:B------:R-:W2:Y:S04]  /*1a60*/  LDG.E R23, desc[UR6][R22.64] ;  /* 0x0000000616177981 */ /* 0x000ea8000c1e1900 */
[----:B------:R-:W2:Y:S04]  /*1a70*/  LDG.E R18, desc[UR6][R16.64] ;  /* 0x0000000610127981 */ /* 0x000ea8000c1e1900 */
[----:B------:R-:W3:Y:S04]  /*1a80*/  LDG.E R20, desc[UR6][R16.64+0x4] ;  /* 0x0000040610147981 */ /* 0x000ee8000c1e1900 */
[----:B------:R-:W4:Y:S01]  /*1a90*/  LDG.E R24, desc[UR6][R16.64+0x8] ;  /* 0x0000080610187981 */ /* 0x000f22000c1e1900 */
[----:B--2---:R-:W-:-:S04]  /*1aa0*/  FSETP.GEU.AND P0, PT, R18, R23, PT ;  /* 0x000000171200720b */ /* 0x004fc80003f0e000 */
[----:B------:R-:W-:-:S05]  /*1ab0*/  SEL R9, R7, R9, !P0 ;  /* 0x0000000907097207 */ /* 0x000fca0004000000 */
[----:B------:R-:W-:-:S06]  /*1ac0*/  IMAD.WIDE R18, R9, 0x4, R14 ;  /* 0x0000000409127825 */ /* 0x000fcc00078e020e */
[----:B------:R-:W3:Y:S02]  /*1ad0*/  LDG.E R19, desc[UR6][R18.64] ;  /* 0x0000000612137981 */ /* 0x000ee4000c1e1900 */
[----:B---3--:R-:W-:-:S13]  /*1ae0*/  FSETP.GEU.AND P0, PT, R20, R19, PT ;  /* 0x000000131400720b */ /* 0x008fda0003f0e000 */
[----:B------:R-:W-:-:S04]  /*1af0*/  @!P0 VIADD R9, R7, 0x1 ;  /* 0x0000000107098836 */ /* 0x000fc80000000000 */
[----:B------:R-:W-:-:S06]  /*1b00*/  IMAD.WIDE R20, R9, 0x4, R14 ;  /* 0x0000000409147825 */ /* 0x000fcc00078e020e */
[----:B------:R-:W4:Y:S02]  /*1b10*/  LDG.E R21, desc[UR6][R20.64] ;  /* 0x0000000614157981 */ /* 0x000f24000c1e1900 */
[----:B----4-:R-:W-:Y:S02]  /*1b20*/  FSETP.GEU.AND P0, PT, R24, R21, PT ;  /* 0x000000151800720b */ /* 0x010fe40003f0e000 */
[----:B------:R-:W2:Y:S11]  /*1b30*/  LDG.E R24, desc[UR6][R16.64+0xc] ;  /* 0x00000c0610187981 */ /* 0x000eb6000c1e1900 */
[----:B------:R-:W-:-:S05]  /*1b40*/  @!P0 IADD3 R9, PT, PT, R7, 0x2, RZ ;  /* 0x0000000207098810 */ /* 0x000fca0007ffe0ff */
[----:B------:R-:W-:-:S06]  /*1b50*/  IMAD.WIDE R22, R9, 0x4, R14 ;  /* 0x0000000409167825 */ /* 0x000fcc00078e020e */
[----:B------:R-:W2:Y:S02]  /*1b60*/  LDG.E R23, desc[UR6][R22.64] ;  /* 0x0000000616177981 */ /* 0x000ea4000c1e1900 */
[----:B--2---:R-:W-:-:S13]  /*1b70*/  FSETP.GEU.AND P0, PT, R24, R23, PT ;  /* 0x000000171800720b */ /* 0x004fda0003f0e000 */
[C---:B------:R-:W-:Y:S02]  /*1b80*/  @!P0 VIADD R9, R7.reuse, 0x3 ;  /* 0x0000000307098836 */ /* 0x040fe40000000000 */
[----:B------:R-:W-:-:S07]  /*1b90*/  VIADD R7, R7, 0x4 ;  /* 0x0000000407077836 */ /* 0x000fce0000000000 */
.L_x_12:
[----:B------:R-:W-:Y:S05]  /*1ba0*/  @!P1 BRA `(.L_x_8) ;  /* 0x00000000004c9947 */ /* 0x000fea0003800000 */
[----:B------:R-:W-:-:S04]  /*1bb0*/  IMAD.WIDE R18, R9, 0x4, R14 ;  /* 0x0000000409127825 */ /* 0x000fc800078e020e */
[----:B------:R-:W-:Y:S02]  /*1bc0*/  IMAD.WIDE.U32 R16, R7, 0x4, R14 ;  /* 0x0000000407107825 */ /* 0x000fe400078e000e */
[----:B------:R-:W2:Y:S04]  /*1bd0*/  LDG.E R19, desc[UR6][R18.64] ;  /* 0x0000000612137981 */ /* 0x000ea8000c1e1900 */
[----:B------:R-:W2:Y:S01]  /*1be0*/  LDG.E R20, desc[UR6][R16.64] ;  /* 0x0000000610147981 */ /* 0x000ea2000c1e1900 */
[----:B------:R-:W-:Y:S02]  /*1bf0*/  ISETP.NE.AND P1, PT, R8, 0x1, PT ;  /* 0x000000010800780c */ /* 0x000fe40003f25270 */
[----:B--2---:R-:W-:-:S04]  /*1c00*/  FSETP.GEU.AND P0, PT, R20, R19, PT ;  /* 0x000000131400720b */ /* 0x004fc80003f0e000 */
[----:B------:R-:W-:-:S07]  /*1c10*/  SEL R9, R7, R9, !P0 ;  /* 0x0000000907097207 */ /* 0x000fce0004000000 */
[----:B------:R-:W-:Y:S05]  /*1c20*/  @!P1 BRA `(.L_x_8) ;  /* 0x00000000002c9947 */ /* 0x000fea0003800000 */
[----:B------:R-:W-:Y:S01]  /*1c30*/  IMAD.WIDE R18, R9, 0x4, R14 ;  /* 0x0000000409127825 */ /* 0x000fe200078e020e */
[----:B------:R-:W2:Y:S05]  /*1c40*/  LDG.E R20, desc[UR6][R16.64+0x4] ;  /* 0x0000040610147981 */ /* 0x000eaa000c1e1900 */
[----:B------:R-:W2:Y:S01]  /*1c50*/  LDG.E R19, desc[UR6][R18.64] ;  /* 0x0000000612137981 */ /* 0x000ea2000c1e1900 */
[----:B------:R-:W-:-:S13]  /*1c60*/  ISETP.NE.AND P1, PT, R8, 0x2, PT ;  /* 0x000000020800780c */ /* 0x000fda0003f25270 */
[----:B------:R-:W3:Y:S01]  /*1c70*/  @P1 LDG.E R8, desc[UR6][R16.64+0x8] ;  /* 0x0000080610081981 */ /* 0x000ee2000c1e1900 */
[----:B--2---:R-:W-:-:S13]  /*1c80*/  FSETP.GEU.AND P0, PT, R20, R19, PT ;  /* 0x000000131400720b */ /* 0x004fda0003f0e000 */
[----:B------:R-:W-:-:S05]  /*1c90*/  @!P0 IADD3 R9, PT, PT, R7, 0x1, RZ ;  /* 0x0000000107098810 */ /* 0x000fca0007ffe0ff */
[----:B------:R-:W-:-:S06]  /*1ca0*/  @P1 IMAD.WIDE R20, R9, 0x4, R14 ;  /* 0x0000000409141825 */ /* 0x000fcc00078e020e */
[----:B------:R-:W3:Y:S02]  /*1cb0*/  @P1 LDG.E R21, desc[UR6][R20.64] ;  /* 0x0000000614151981 */ /* 0x000ee4000c1e1900 */
[----:B---3--:R-:W-:-:S13]  /*1cc0*/  FSETP.GEU.OR P0, PT, R8, R21, !P1 ;  /* 0x000000150800720b */ /* 0x008fda0004f0e400 */
[----:B------:R-:W-:-:S07]  /*1cd0*/  @!P0 VIADD R9, R7, 0x2 ;  /* 0x0000000207098836 */ /* 0x000fce0000000000 */
.L_x_8:
[----:B------:R-:W-:Y:S01]  /*1ce0*/  ISETP.NE.AND P0, PT, R9, R3, PT ;  /* 0x000000030900720c */ /* 0x000fe20003f05270 */
[----:B------:R-:W0:-:S12]  /*1cf0*/  LDCU UR8, c[0x0][0x38c] ;  /* 0x00007180ff0877ac */ /* 0x000e180008000800 */
[----:B------:R-:W-:-:S04]  /*1d00*/  @P0 IMAD.WIDE.U32 R18, R3, 0x4, R14 ;  /* 0x0000000403120825 */ /* 0x000fc800078e000e */
[----:B------:R-:W-:Y:S01]  /*1d10*/  @P0 IMAD.WIDE R16, R9, 0x4, R14 ;  /* 0x0000000409100825 */ /* 0x000fe200078e020e */
[----:B------:R-:W2:Y:S04]  /*1d20*/  @P0 LDG.E R23, desc[UR6][R18.64] ;  /* 0x0000000612170981 */ /* 0x000ea8000c1e1900 */
[----:B------:R-:W4:Y:S01]  /*1d30*/  @P0 LDG.E R7, desc[UR6][R16.64] ;  /* 0x0000000610070981 */ /* 0x000f22000c1e1900 */
[C---:B------:R-:W-:Y:S01]  /*1d40*/  @P0 IMAD.IADD R3, R2.reuse, 0x1, R3 ;  /* 0x0000000102030824 */ /* 0x040fe200078e0203 */
[----:B------:R-:W-:-:S03]  /*1d50*/  @P0 IADD3 R21, PT, PT, R2, R9, RZ ;  /* 0x0000000902150210 */ /* 0x000fc60007ffe0ff */
[----:B------:R-:W-:-:S04]  /*1d60*/  @P0 IMAD.WIDE R8, R3, 0x4, R10 ;  /* 0x0000000403080825 */ /* 0x000fc800078e020a */
[----:B------:R-:W-:Y:S01]  /*1d70*/  @P0 IMAD.WIDE R20, R21, 0x4, R10 ;  /* 0x0000000415140825 */ /* 0x000fe200078e020a */
[----:B--2---:R1:W-:Y:S04]  /*1d80*/  @P0 STG.E desc[UR6][R16.64], R23 ;  /* 0x0000001710000986 */ /* 0x0043e8000c101906 */
[----:B----4-:R1:W-:Y:S04]  /*1d90*/  @P0 STG.E desc[UR6][R18.64], R7 ;  /* 0x0000000712000986 */ /* 0x0103e8000c101906 */
[----:B------:R-:W2:Y:S04]  /*1da0*/  @P0 LDG.E R27, desc[UR6][R8.64] ;  /* 0x00000006081b0981 */ /* 0x000ea8000c1e1900 */
[----:B------:R-:W4:Y:S01]  /*1db0*/  @P0 LDG.E R25, desc[UR6][R20.64] ;  /* 0x0000000614190981 */ /* 0x000f22000c1e1900 */
[----:B------:R-:W-:Y:S01]  /*1dc0*/  VIADD R5, R5, 0x1 ;  /* 0x0000000105057836 */ /* 0x000fe20000000000 */
[----:B------:R-:W-:Y:S01]  /*1dd0*/  MOV R3, R6 ;  /* 0x0000000600037202 */ /* 0x000fe20000000f00 */
[----:B------:R-:W-:Y:S01]  /*1de0*/  VIADD R4, R4, 0x1 ;  /* 0x0000000104047836 */ /* 0x000fe20000000000 */
[----:B--2---:R1:W-:Y:S04]  /*1df0*/  @P0 STG.E desc[UR6][R20.64], R27 ;  /* 0x0000001b14000986 */ /* 0x0043e8000c101906 */
[----:B----4-:R1:W-:Y:S01]  /*1e00*/  @P0 STG.E desc[UR6][R8.64], R25 ;  /* 0x0000001908000986 */ /* 0x0103e2000c101906 */
[----:B0-----:R-:W-:-:S13]  /*1e10*/  ISETP.NE.AND P0, PT, R6, UR8, PT ;  /* 0x0000000806007c0c */ /* 0x001fda000bf05270 */
[----:B-1----:R-:W-:Y:S05]  /*1e20*/  @P0 BRA `(.L_x_13) ;  /* 0xfffffff000740947 */ /* 0x002fea000383ffff */
[----:B------:R-:W0:Y:S01]  /*1e30*/  LDCU UR8, c[0x0][0x388] ;  /* 0x00007100ff0877ac */ /* 0x000e220008000800 */
[----:B------:R-:W-:-:S05]  /*1e40*/  VIADD R0, R0, UR5 ;  /* 0x0000000500007c36 */ /* 0x000fca0008000000 */
[----:B0-----:R-:W-:-:S13]  /*1e50*/  ISETP.GE.AND P0, PT, R0, UR8, PT ;  /* 0x0000000800007c0c */ /* 0x001fda000bf06270 */
[----:B------:R-:W-:Y:S05]  /*1e60*/  @!P0 BRA `(.L_x_14) ;  /* 0xfffffff0004c8947 */ /* 0x000fea000383ffff */
[----:B---3--:R-:W-:Y:S05]  /*1e70*/  EXIT ;  /* 0x000000000000794d */ /* 0x008fea0003800000 */
.L_x_15:
[----:B------:R-:W-:-:S00]  /*1e80*/  BRA `(.L_x_15) ;  /* 0xfffffffc00fc7947 */ /* 0x000fc0000383ffff */
[----:B------:R-:W-:-:S00]  /*1e90*/  NOP ;  /* 0x0000000000007918 */ /* 0x000fc00000000000 */
        /* <DEDUP_REMOVED lines=14> */
.L_x_126:


//--------------------- .text._Z25queryballtrajectoryKerneliiiifiPKfS0_PiS1_ --------------------------
	.section	.text._Z25queryballtrajectoryKerneliiiifiPKfS0_PiS1_,"ax",@progbits
	.align	128
        .global         _Z25queryballtrajectoryKerneliiiifiPKfS0_PiS1_
        .type           _Z25queryballtrajectoryKerneliiiifiPKfS0_PiS1_,@function
        .size           _Z25queryballtrajectoryKerneliiiifiPKfS0_PiS1_,(.L_x_125 - _Z25queryballtrajectoryKerneliiiifiPKfS0_PiS1_)
        .other          _Z25queryballtrajectoryKerneliiiifiPKfS0_PiS1_,@"STO_CUDA_ENTRY STV_DEFAULT"
_Z25queryballtrajectoryKerneliiiifiPKfS0_PiS1_:
.text._Z25queryballtrajectoryKerneliiiifiPKfS0_PiS1_:
[----:B------:R-:W-:Y:S08]  /*0000*/  LDC R1, c[0x0][0x37c] ;  /* 0x0000df00ff017b82 */ /* 0x000ff00000000800 */
[----:B------:R-:W0:Y:S08]  /*0010*/  S2UR UR5, SR_CTAID.X ;  /* 0x00000000000579c3 */ /* 0x000e300000002500 */
[----:B------:R-:W0:Y:S02]  /*0020*/  LDC R0, c[0x0][0x380] ;  /* 0x0000e000ff007b82 */ /* 0x000e240000000800 */
[----:B0-----:R-:W-:-:S13]  /*0030*/  ISETP.LE.AND P0, PT, R0, UR5, PT ;  /* 0x0000000500007c0c */ /* 0x001fda000bf03270 */
[----:B------:R-:W-:Y:S05]  /*0040*/  @P0 EXIT ;  /* 0x000000000000094d */ /* 0x000fea0003800000 */
[----:B------:R-:W0:Y:S01]  /*0050*/  LDCU UR6, c[0x0][0x394] ;  /* 0x00007280ff0677ac */ /* 0x000e220008000800 */
[----:B------:R-:W1:Y:S01]  /*0060*/  S2R R6, SR_TID.X ;  /* 0x0000000000067919 */ /* 0x000e620000002100 */
[----:B------:R-:W2:Y:S01]  /*0070*/  LDCU UR4, c[0x0][0x384] ;  /* 0x00007080ff0477ac */ /* 0x000ea20008000800 */
[----:B------:R-:W3:Y:S01]  /*0080*/  LDCU UR10, c[0x0][0x360] ;  /* 0x00006c00ff0a77ac */ /* 0x000ee20008000800 */
[----:B------:R-:W4:Y:S01]  /*0090*/  LDCU.64 UR12, c[0x0][0x358] ;  /* 0x00006b00ff0c77ac */ /* 0x000f220008000a00 */
[----:B------:R-:W1:Y:S01]  /*00a0*/  LDCU UR11, c[0x0][0x370] ;  /* 0x00006e00ff0b77ac */ /* 0x000e620008000800 */
[----:B0-----:R-:W-:Y:S02]  /*00b0*/  ISETP.NE.AND P0, PT, RZ, UR6, PT ;  /* 0x00000006ff007c0c */ /* 0x001fe4000bf05270 */
[----:B--2---:R-:W-:-:S13]  /*00c0*/  ISETP.LT.AND P1, PT, RZ, UR4, PT ;  /* 0x00000004ff007c0c */ /* 0x004fda000bf21270 */
[----:B-1-34-:R-:W-:Y:S05]  /*00d0*/  @P0 BRA P1, `(.L_x_16) ;  /* 0x0000000000480947 */ /* 0x01afea0000800000 */
.L_x_20:
[----:B------:R-:W0:Y:S01]  /*00e0*/  LDC R7, c[0x0][0x388] ;  /* 0x0000e200ff077b82 */ /* 0x000e220000000800 */
[----:B------:R-:W-:Y:S01]  /*00f0*/  BSSY.RECONVERGENT B0, `(.L_x_17) ;  /* 0x000000b000007945 */ /* 0x000fe20003800200 */
[----:B0-----:R-:W-:-:S13]  /*0100*/  ISETP.GE.AND P0, PT, R6, R7, PT ;  /* 0x000000070600720c */ /* 0x001fda0003f06270 */
[----:B-1----:R-:W-:Y:S05]  /*0110*/  @P0 BRA `(.L_x_18) ;  /* 0x0000000000200947 */ /* 0x002fea0003800000 */
[----:B------:R-:W0:Y:S01]  /*0120*/  LDC.64 R4, c[0x0][0x3b0] ;  /* 0x0000ec00ff047b82 */ /* 0x000e220000000a00 */
[----:B------:R-:W-:-:S07]  /*0130*/  MOV R0, R6 ;  /* 0x0000000600007202 */ /* 0x000fce0000000f00 */
.L_x_19:
[----:B-1----:R-:W-:Y:S01]  /*0140*/  IMAD R3, R7, UR5, R0 ;  /* 0x0000000507037c24 */ /* 0x002fe2000f8e0200 */
[----:B------:R-:W-:-:S03]  /*0150*/  IADD3 R0, PT, PT, R0, UR10, RZ ;  /* 0x0000000a00007c10 */ /* 0x000fc6000fffe0ff */
[----:B0-----:R-:W-:Y:S01]  /*0160*/  IMAD.WIDE R2, R3, 0x4, R4 ;  /* 0x0000000403027825 */ /* 0x001fe200078e0204 */
[----:B------:R-:W-:-:S04]  /*0170*/  ISETP.GE.AND P0, PT, R0, R7, PT ;  /* 0x000000070000720c */ /* 0x000fc80003f06270 */
[----:B------:R1:W-:Y:S09]  /*0180*/  STG.E desc[UR12][R2.64], RZ ;  /* 0x000000ff02007986 */ /* 0x0003f2000c10190c */
[----:B------:R-:W-:Y:S05]  /*0190*/  @!P0 BRA `(.L_x_19) ;  /* 0xfffffffc00e88947 */ /* 0x000fea000383ffff */
.L_x_18:
[----:B------:R-:W-:Y:S05]  /*01a0*/  BSYNC.RECONVERGENT B0 ;  /* 0x0000000000007941 */ /* 0x000fea0003800200 */
.L_x_17:
[----:B------:R-:W0:Y:S01]  /*01b0*/  LDCU UR4, c[0x0][0x380] ;  /* 0x00007000ff0477ac */ /* 0x000e220008000800 */
[----:B------:R-:W-:-:S04]  /*01c0*/  UIADD3 UR5, UPT, UPT, UR11, UR5, URZ ;  /* 0x000000050b057290 */ /* 0x000fc8000fffe0ff */
[----:B0-----:R-:W-:-:S09]  /*01d0*/  UISETP.GE.AND UP0, UPT, UR5, UR4, UPT ;  /* 0x000000040500728c */ /* 0x001fd2000bf06270 */
[----:B------:R-:W-:Y:S05]  /*01e0*/  BRA.U !UP0, `(.L_x_20) ;  /* 0xfffffffd08bc7547 */ /* 0x000fea000b83ffff */
[----:B------:R-:W-:Y:S05]  /*01f0*/  EXIT ;  /* 0x000000000000794d */ /* 0x000fea0003800000 */
.L_x_16:
[----:B------:R-:W0:Y:S02]  /*0200*/  LDCU UR7, c[0x0][0x38c] ;  /* 0x00007180ff0777ac */ /* 0x000e240008000800 */
[----:B0-----:R-:W-:Y:S02]  /*0210*/  UISETP.GE.AND UP0, UPT, UR7, 0x1, UPT ;  /* 0x000000010700788c */ /* 0x001fe4000bf06270 */
[----:B------:R-:W-:-:S07]  /*0220*/  I2FP.F32.S32 R9, UR7 ;  /* 0x0000000700097c45 */ /* 0x000fce0008201400 */
[----:B------:R-:W-:Y:S05]  /*0230*/  BRA.U !UP0, `(.L_x_21) ;  /* 0x0000001508c87547 */ /* 0x000fea000b800000 */
[----:B------:R-:W0:Y:S01]  /*0240*/  LDCU.64 UR10, c[0x0][0x398] ;  /* 0x00007300ff0a77ac */ /* 0x000e220008000a00 */
[----:B------:R-:W1:Y:S01]  /*0250*/  LDCU.64 UR8, c[0x0][0x3a0] ;  /* 0x00007400ff0877ac */ /* 0x000e620008000a00 */
[----:B------:R-:W-:Y:S02]  /*0260*/  ULOP3.LUT UR16, UR7, 0x7ffffffc, URZ, 0xc0, !UPT ;  /* 0x7ffffffc07107892 */ /* 0x000fe4000f8ec0ff */
[----:B------:R-:W-:Y:S02]  /*0270*/  ULOP3.LUT UR14, UR7, 0x3, URZ, 0xc0, !UPT ;  /* 0x00000003070e7892 */ /* 0x000fe4000f8ec0ff */
[----:B------:R-:W-:Y:S02]  /*0280*/  ULOP3.LUT UR15, UR6, 0x7, URZ, 0xc0, !UPT ;  /* 0x00000007060f7892 */ /* 0x000fe4000f8ec0ff */
[----:B------:R-:W-:Y:S02]  /*0290*/  ULOP3.LUT UR6, UR6, 0x7ffffff8, URZ, 0xc0, !UPT ;  /* 0x7ffffff806067892 */ /* 0x000fe4000f8ec0ff */
[----:B------:R-:W-:-:S02]  /*02a0*/  UIMAD UR7, UR7, 0x3, URZ ;  /* 0x00000003070778a4 */ /* 0x000fc4000f8e02ff */
[----:B0-----:R-:W-:Y:S02]  /*02b0*/  UIADD3 UR10, UP0, UPT, UR10, 0x18, URZ ;  /* 0x000000180a0a7890 */ /* 0x001fe4000ff1e0ff */
[----:B------:R-:W-:Y:S02]  /*02c0*/  UIADD3 UR17, UPT, UPT, -UR16, URZ, URZ ;  /* 0x000000ff10117290 */ /* 0x000fe4000fffe1ff */
[----:B-1----:R-:W-:Y:S02]  /*02d0*/  UIADD3 UR8, UP1, UPT, UR8, 0x18, URZ ;  /* 0x0000001808087890 */ /* 0x002fe4000ff3e0ff */
[----:B------:R-:W-:Y:S02]  /*02e0*/  UIADD3.X UR11, UPT, UPT, URZ, UR11, URZ, UP0, !UPT ;  /* 0x0000000bff0b7290 */ /* 0x000fe400087fe4ff */
[----:B------:R-:W-:-:S12]  /*02f0*/  UIADD3.X UR9, UPT, UPT, URZ, UR9, URZ, UP1, !UPT ;  /* 0x00000009ff097290 */ /* 0x000fd80008ffe4ff */
.L_x_61:
[----:B0-----:R-:W0:Y:S01]  /*0300*/  S2R R11, SR_TID.X ;  /* 0x00000000000b7919 */ /* 0x001e220000002100 */
[----:B------:R-:W0:Y:S01]  /*0310*/  LDCU UR4, c[0x0][0x388] ;  /* 0x00007100ff0477ac */ /* 0x000e220008000800 */
[----:B------:R-:W-:Y:S01]  /*0320*/  BSSY.RECONVERGENT B1, `(.L_x_22) ;  /* 0x000015d000017945 */ /* 0x000fe20003800200 */
[----:B0-----:R-:W-:-:S13]  /*0330*/  ISETP.GE.AND P0, PT, R11, UR4, PT ;  /* 0x000000040b007c0c */ /* 0x001fda000bf06270 */
[----:B------:R-:W-:Y:S05]  /*0340*/  @P0 BRA `(.L_x_23) ;  /* 0x0000001400680947 */ /* 0x000fea0003800000 */
.L_x_60:
[----:B0-----:R-:W0:Y:S01]  /*0350*/  LDC R0, c[0x0][0x388] ;  /* 0x0000e200ff007b82 */ /* 0x001e220000000800 */
[----:B------:R-:W-:Y:S01]  /*0360*/  HFMA2 R8, -RZ, RZ, 0, 0 ;  /* 0x00000000ff087431 */ /* 0x000fe200000001ff */
[----:B------:R-:W-:Y:S01]  /*0370*/  BSSY.RECONVERGENT B0, `(.L_x_24) ;  /* 0x000014e000007945 */ /* 0x000fe20003800200 */
[----:B------:R-:W-:Y:S01]  /*0380*/  MOV R10, RZ ;  /* 0x000000ff000a7202 */ /* 0x000fe20000000f00 */
[----:B0-----:R-:W-:-:S07]  /*0390*/  IMAD R13, R0, UR5, R11 ;  /* 0x00000005000d7c24 */ /* 0x001fce000f8e020b */
.L_x_59:
[----:B------:R-:W0:Y:S01]  /*03a0*/  LDCU UR4, c[0x0][0x38c] ;  /* 0x00007180ff0477ac */ /* 0x000e220008000800 */
[----:B------:R-:W1:Y:S01]  /*03b0*/  LDC R3, c[0x0][0x384] ;  /* 0x0000e100ff037b82 */ /* 0x000e620000000800 */
[----:B------:R-:W-:Y:S02]  /*03c0*/  MOV R12, RZ ;  /* 0x000000ff000c7202 */ /* 0x000fe40000000f00 */
[----:B------:R-:W-:Y:S01]  /*03d0*/  MOV R15, RZ ;  /* 0x000000ff000f7202 */ /* 0x000fe20000000f00 */
[----:B0-----:R-:W-:Y:S01]  /*03e0*/  UISETP.GE.U32.AND UP0, UPT, UR4, 0x4, UPT ;  /* 0x000000040400788c */ /* 0x001fe2000bf06070 */
[----:B-1----:R-:W-:-:S04]  /*03f0*/  IMAD R14, R3, UR5, R8 ;  /* 0x00000005030e7c24 */ /* 0x002fc8000f8e0208 */
[----:B------:R-:W-:-:S04]  /*0400*/  IMAD R14, R14, UR7, RZ ;  /* 0x000000070e0e7c24 */ /* 0x000fc8000f8e02ff */
[----:B------:R-:W-:Y:S05]  /*0410*/  BRA.U !UP0, `(.L_x_25) ;  /* 0x0000000908087547 */ /* 0x000fea000b800000 */
[----:B------:R-:W0:Y:S01]  /*0420*/  LDC R0, c[0x0][0x388] ;  /* 0x0000e200ff007b82 */ /* 0x000e220000000800 */
[----:B------:R-:W-:Y:S01]  /*0430*/  IMAD.MOV.U32 R12, RZ, RZ, RZ ;  /* 0x000000ffff0c7224 */ /* 0x000fe200078e00ff */
[----:B------:R-:W-:Y:S02]  /*0440*/  MOV R15, R14 ;  /* 0x0000000e000f7202 */ /* 0x000fe40000000f00 */
[----:B------:R-:W-:Y:S01]  /*0450*/  MOV R19, UR17 ;  /* 0x0000001100137c02 */ /* 0x000fe20008000f00 */
[----:B0-----:R-:W-:-:S04]  /*0460*/  IMAD R0, R0, UR5, R11 ;  /* 0x0000000500007c24 */ /* 0x001fc8000f8e020b */
[----:B------:R-:W-:-:S07]  /*0470*/  IMAD R16, R0, UR7, RZ ;  /* 0x0000000700107c24 */ /* 0x000fce000f8e02ff */
.L_x_38:
[----:B------:R-:W-:Y:S01]  /*0480*/  MOV R4, UR10 ;  /* 0x0000000a00047c02 */ /* 0x000fe20008000f00 */
[----:B------:R-:W-:Y:S01]  /*0490*/  IMAD.U32 R7, RZ, RZ, UR9 ;  /* 0x00000009ff077e24 */ /* 0x000fe2000f8e00ff */
[----:B------:R-:W-:Y:S02]  /*04a0*/  MOV R5, UR11 ;  /* 0x0000000b00057c02 */ /* 0x000fe40008000f00 */
[----:B------:R-:W-:Y:S01]  /*04b0*/  MOV R6, UR8 ;  /* 0x0000000800067c02 */ /* 0x000fe20008000f00 */
[----:B------:R-:W-:-:S04]  /*04c0*/  IMAD.WIDE R4, R15, 0x4, R4 ;  /* 0x000000040f047825 */ /* 0x000fc800078e0204 */
[----:B------:R-:W-:Y:S01]  /*04d0*/  IMAD.WIDE R6, R16, 0x4, R6 ;  /* 0x0000000410067825 */ /* 0x000fe200078e0206 */
[----:B------:R-:W2:Y:S04]  /*04e0*/  LDG.E.CONSTANT R21, desc[UR12][R4.64+-0x14] ;  /* 0xffffec0c04157981 */ /* 0x000ea8000c1e9900 */
[----:B------:R-:W2:Y:S04]  /*04f0*/  LDG.E.CONSTANT R2, desc[UR12][R6.64+-0x14] ;  /* 0xffffec0c06027981 */ /* 0x000ea8000c1e9900 */
[----:B------:R-:W3:Y:S04]  /*0500*/  LDG.E.CONSTANT R0, desc[UR12][R6.64+-0x18] ;  /* 0xffffe80c06007981 */ /* 0x000ee8000c1e9900 */
[----:B------:R-:W3:Y:S04]  /*0510*/  LDG.E.CONSTANT R17, desc[UR12][R4.64+-0x18] ;  /* 0xffffe80c04117981 */ /* 0x000ee8000c1e9900 */
[----:B------:R-:W4:Y:S04]  /*0520*/  LDG.E.CONSTANT R3, desc[UR12][R6.64+-0x10] ;  /* 0xfffff00c06037981 */ /* 0x000f28000c1e9900 */
[----:B------:R-:W4:Y:S01]  /*0530*/  LDG.E.CONSTANT R18, desc[UR12][R4.64+-0x10] ;  /* 0xfffff00c04127981 */ /* 0x000f22000c1e9900 */
[----:B------:R-:W-:Y:S01]  /*0540*/  BSSY.RECONVERGENT B2, `(.L_x_26) ;  /* 0x0000013000027945 */ /* 0x000fe20003800200 */
[----:B--2---:R-:W-:Y:S01]  /*0550*/  FADD R2, R2, -R21 ;  /* 0x8000001502027221 */ /* 0x004fe20000000000 */
[----:B---3--:R-:W-:-:S03]  /*0560*/  FADD R0, R0, -R17 ;  /* 0x8000001100007221 */ /* 0x008fc60000000000 */
[----:B------:R-:W-:-:S04]  /*0570*/  FMUL R17, R2, R2 ;  /* 0x0000000202117220 */ /* 0x000fc80000400000 */
[----:B------:R-:W-:Y:S01]  /*0580*/  FFMA R17, R0, R0, R17 ;  /* 0x0000000000117223 */ /* 0x000fe20000000011 */
[----:B----4-:R-:W-:-:S04]  /*0590*/  FADD R18, R3, -R18 ;  /* 0x8000001203127221 */ /* 0x010fc80000000000 */
[----:B------:R-:W-:-:S05]  /*05a0*/  FFMA R17, R18, R18, R17 ;  /* 0x0000001212117223 */ /* 0x000fca0000000011 */
[----:B------:R-:W-:Y:S01]  /*05b0*/  IADD3 R0, PT, PT, R17, -0xd000000, RZ ;  /* 0xf300000011007810 */ /* 0x000fe20007ffe0ff */
[----:B------:R0:W1:Y:S03]  /*05c0*/  MUFU.RSQ R2, R17 ;  /* 0x0000001100027308 */ /* 0x0000660000001400 */
[----:B------:R-:W-:-:S13]  /*05d0*/  ISETP.GT.U32.AND P0, PT, R0, 0x727fffff, PT ;  /* 0x727fffff0000780c */ /* 0x000fda0003f04070 */
[----:B0-----:R-:W-:Y:S05]  /*05e0*/  @!P0 BRA `(.L_x_27) ;  /* 0x0000000000108947 */ /* 0x001fea0003800000 */
[----:B------:R-:W-:Y:S02]  /*05f0*/  MOV R0, R17 ;  /* 0x0000001100007202 */ /* 0x000fe40000000f00 */
[----:B-1----:R-:W-:-:S07]  /*0600*/  MOV R2, 0x620 ;  /* 0x0000062000027802 */ /* 0x002fce0000000f00 */
[----:B------:R-:W-:Y:S05]  /*0610*/  CALL.REL.NOINC `($__internal_0_$__cuda_sm20_sqrt_rn_f32_slowpath) ;  /* 0x0000001c00507944 */ /* 0x000fea0003c00000 */
[----:B------:R-:W-:Y:S05]  /*0620*/  BRA `(.L_x_28) ;  /* 0x0000000000107947 */ /* 0x000fea0003800000 */
.L_x_27:
[----:B-1----:R-:W-:Y:S01]  /*0630*/  FMUL.FTZ R0, R17, R2 ;  /* 0x0000000211007220 */ /* 0x002fe20000410000 */
[----:B------:R-:W-:-:S03]  /*0640*/  FMUL.FTZ R2, R2, 0.5 ;  /* 0x3f00000002027820 */ /* 0x000fc60000410000 */
[----:B------:R-:W-:-:S04]  /*0650*/  FFMA R3, -R0, R0, R17 ;  /* 0x0000000000037223 */ /* 0x000fc80000000111 */
[----:B------:R-:W-:-:S07]  /*0660*/  FFMA R0, R3, R2, R0 ;  /* 0x0000000203007223 */ /* 0x000fce0000000000 */
.L_x_28:
[----:B------:R-:W-:Y:S05]  /*0670*/  BSYNC.RECONVERGENT B2 ;  /* 0x0000000000027941 */ /* 0x000fea0003800200 */
.L_x_26:
[----:B------:R-:W2:Y:S04]  /*0680*/  LDG.E.CONSTANT R3, desc[UR12][R6.64+-0x8] ;  /* 0xfffff80c06037981 */ /* 0x000ea8000c1e9900 */
[----:B------:R-:W2:Y:S04]  /*0690*/  LDG.E.CONSTANT R18, desc[UR12][R4.64+-0x8] ;  /* 0xfffff80c04127981 */ /* 0x000ea8000c1e9900 */
[----:B------:R-:W3:Y:S04]  /*06a0*/  LDG.E.CONSTANT R2, desc[UR12][R6.64+-0xc] ;  /* 0xfffff40c06027981 */ /* 0x000ee8000c1e9900 */
[----:B------:R-:W3:Y:S04]  /*06b0*/  LDG.E.CONSTANT R21, desc[UR12][R4.64+-0xc] ;  /* 0xfffff40c04157981 */ /* 0x000ee8000c1e9900 */
[----:B------:R-:W4:Y:S04]  /*06c0*/  LDG.E.CONSTANT R17, desc[UR12][R6.64+-0x4] ;  /* 0xfffffc0c06117981 */ /* 0x000f28000c1e9900 */
[----:B------:R-:W4:Y:S01]  /*06d0*/  LDG.E.CONSTANT R20, desc[UR12][R4.64+-0x4] ;  /* 0xfffffc0c04147981 */ /* 0x000f22000c1e9900 */
[----:B------:R-:W-:Y:S01]  /*06e0*/  BSSY.RECONVERGENT B2, `(.L_x_29) ;  /* 0x0000015000027945 */ /* 0x000fe20003800200 */
[----:B--2---:R-:W-:-:S04]  /*06f0*/  FADD R3, R3, -R18 ;  /* 0x8000001203037221 */ /* 0x004fc80000000000 */
[----:B------:R-:W-:Y:S01]  /*0700*/  FMUL R3, R3, R3 ;  /* 0x0000000303037220 */ /* 0x000fe20000400000 */
[----:B---3--:R-:W-:-:S04]  /*0710*/  FADD R2, R2, -R21 ;  /* 0x8000001502027221 */ /* 0x008fc80000000000 */
[----:B------:R-:W-:Y:S01]  /*0720*/  FFMA R3, R2, R2, R3 ;  /* 0x0000000202037223 */ /* 0x000fe20000000003 */
[----:B----4-:R-:W-:-:S04]  /*0730*/  FADD R20, R17, -R20 ;  /* 0x8000001411147221 */ /* 0x010fc80000000000 */
[----:B------:R-:W-:Y:S01]  /*0740*/  FFMA R17, R20, R20, R3 ;  /* 0x0000001414117223 */ /* 0x000fe20000000003 */
[----:B------:R-:W-:-:S03]  /*0750*/  FMNMX R3, R0, 9.999999682655225389e-21, !PT ;  /* 0x1e3ce50800037809 */ /* 0x000fc60007800000 */
[----:B------:R0:W1:Y:S01]  /*0760*/  MUFU.RSQ R18, R17 ;  /* 0x0000001100127308 */ /* 0x0000620000001400 */
[----:B------:R-:W-:Y:S01]  /*0770*/  IADD3 R2, PT, PT, R17, -0xd000000, RZ ;  /* 0xf300000011027810 */ /* 0x000fe20007ffe0ff */
[----:B------:R-:W-:-:S03]  /*0780*/  FADD R12, R3, R12 ;  /* 0x0000000c030c7221 */ /* 0x000fc60000000000 */
[----:B------:R-:W-:-:S13]  /*0790*/  ISETP.GT.U32.AND P0, PT, R2, 0x727fffff, PT ;  /* 0x727fffff0200780c */ /* 0x000fda0003f04070 */
[----:B01----:R-:W-:Y:S05]  /*07a0*/  @!P0 BRA `(.L_x_30) ;  /* 0x0000000000108947 */ /* 0x003fea0003800000 */
[----:B------:R-:W-:Y:S02]  /*07b0*/  MOV R0, R17 ;  /* 0x0000001100007202 */ /* 0x000fe40000000f00 */
[----:B------:R-:W-:-:S07]  /*07c0*/  MOV R2, 0x7e0 ;  /* 0x000007e000027802 */ /* 0x000fce0000000f00 */
[----:B------:R-:W-:Y:S05]  /*07d0*/  CALL.REL.NOINC `($__internal_0_$__cuda_sm20_sqrt_rn_f32_slowpath) ;  /* 0x0000001800e07944 */ /* 0x000fea0003c00000 */
[----:B------:R-:W-:Y:S05]  /*07e0*/  BRA `(.L_x_31) ;  /* 0x0000000000107947 */ /* 0x000fea0003800000 */
.L_x_30:
[----:B------:R-:W-:Y:S01]  /*07f0*/  FMUL.FTZ R0, R17, R18 ;  /* 0x0000001211007220 */ /* 0x000fe20000410000 */
[----:B------:R-:W-:-:S03]  /*0800*/  FMUL.FTZ R2, R18, 0.5 ;  /* 0x3f00000012027820 */ /* 0x000fc60000410000 */
[----:B------:R-:W-:-:S04]  /*0810*/  FFMA R3, -R0, R0, R17 ;  /* 0x0000000000037223 */ /* 0x000fc80000000111 */
[----:B------:R-:W-:-:S07]  /*0820*/  FFMA R0, R3, R2, R0 ;  /* 0x0000000203007223 */ /* 0x000fce0000000000 */
.L_x_31:
[----:B------:R-:W-:Y:S05]  /*0830*/  BSYNC.RECONVERGENT B2 ;  /* 0x0000000000027941 */ /* 0x000fea0003800200 */
.L_x_29:
        /* <DEDUP_REMOVED lines=19> */
[----:B------:R-:W-:Y:S01]  /*0970*/  IMAD.MOV.U32 R0, RZ, RZ, R17 ;  /* 0x000000ffff007224 */ /* 0x000fe200078e0011 */
[----:B------:R-:W-:-:S07]  /*0980*/  MOV R2, 0x9a0 ;  /* 0x000009a000027802 */ /* 0x000fce0000000f00 */
[----:B------:R-:W-:Y:S05]  /*0990*/  CALL.REL.NOINC `($__internal_0_$__cuda_sm20_sqrt_rn_f32_slowpath) ;  /* 0x0000001800707944 */ /* 0x000fea0003c00000 */
[----:B------:R-:W-:Y:S05]  /*09a0*/  BRA `(.L_x_34) ;  /* 0x0000000000107947 */ /* 0x000fea0003800000 */
.L_x_33:
[----:B------:R-:W-:Y:S01]  /*09b0*/  FMUL.FTZ R0, R17, R18 ;  /* 0x0000001211007220 */ /* 0x000fe20000410000 */
[----:B------:R-:W-:-:S03]  /*09c0*/  FMUL.FTZ R2, R18, 0.5 ;  /* 0x3f00000012027820 */ /* 0x000fc60000410000 */
[----:B------:R-:W-:-:S04]  /*09d0*/  FFMA R3, -R0, R0, R17 ;  /* 0x0000000000037223 */ /* 0x000fc80000000111 */
[----:B------:R-:W-:-:S07]  /*09e0*/  FFMA R0, R3, R2, R0 ;  /* 0x0000000203007223 */ /* 0x000fce0000000000 */
.L_x_34:
[----:B------:R-:W-:Y:S05]  /*09f0*/  BSYNC.RECONVERGENT B2 ;  /* 0x0000000000027941 */ /* 0x000fea0003800200 */
.L_x_32:
        /* <DEDUP_REMOVED lines=23> */
.L_x_36:
[----:B------:R-:W-:Y:S01]  /*0b70*/  FMUL.FTZ R0, R17, R18 ;  /* 0x0000001211007220 */ /* 0x000fe20000410000 */
[----:B------:R-:W-:-:S03]  /*0b80*/  FMUL.FTZ R2, R18, 0.5 ;  /* 0x3f00000012027820 */ /* 0x000fc60000410000 */
[----:B------:R-:W-:-:S04]  /*0b90*/  FFMA R3, -R0, R0, R17 ;  /* 0x0000000000037223 */ /* 0x000fc80000000111 */
[----:B------:R-:W-:-:S07]  /*0ba0*/  FFMA R0, R3, R2, R0 ;  /* 0x0000000203007223 */ /* 0x000fce0000000000 */
.L_x_37:
[----:B------:R-:W-:Y:S05]  /*0bb0*/  BSYNC.RECONVERGENT B2 ;  /* 0x0000000000027941 */ /* 0x000fea0003800200 */
.L_x_35:
[----:B------:R-:W-:Y:S02]  /*0bc0*/  IADD3 R19, PT, PT, R19, 0x4, RZ ;  /* 0x0000000413137810 */ /* 0x000fe40007ffe0ff */
[----:B------:R-:W-:Y:S02]  /*0bd0*/  FMNMX R3, R0, 9.999999682655225389e-21, !PT ;  /* 0x1e3ce50800037809 */ /* 0x000fe40007800000 */
[----:B------:R-:W-:Y:S02]  /*0be0*/  ISETP.NE.AND P0, PT, R19, RZ, PT ;  /* 0x000000ff1300720c */ /* 0x000fe40003f05270 */
[----:B------:R-:W-:Y:S01]  /*0bf0*/  IADD3 R15, PT, PT, R15, 0xc, RZ ;  /* 0x0000000c0f0f7810 */ /* 0x000fe20007ffe0ff */
[----:B------:R-:W-:Y:S01]  /*0c00*/  FADD R12, R12, R3 ;  /* 0x000000030c0c7221 */ /* 0x000fe20000000000 */
[----:B------:R-:W-:-:S09]  /*0c10*/  IADD3 R16, PT, PT, R16, 0xc, RZ ;  /* 0x0000000c10107810 */ /* 0x000fd20007ffe0ff */
[----:B------:R-:W-:Y:S05]  /*0c20*/  @P0 BRA `(.L_x_38) ;  /* 0xfffffff800140947 */ /* 0x000fea000383ffff */
[----:B------:R-:W-:-:S07]  /*0c30*/  IMAD.U32 R15, RZ, RZ, UR16 ;  /* 0x00000010ff0f7e24 */ /* 0x000fce000f8e00ff */
.L_x_25:
[----:B------:R-:W-:-:S09]  /*0c40*/  UISETP.NE.AND UP0, UPT, UR14, URZ, UPT ;  /* 0x000000ff0e00728c */ /* 0x000fd2000bf05270 */
[----:B------:R-:W-:Y:S05]  /*0c50*/  BRA.U !UP0, `(.L_x_39) ;  /* 0x0000000508b07547 */ /* 0x000fea000b800000 */
[----:B------:R-:W-:-:S09]  /*0c60*/  UISETP.NE.AND UP0, UPT, UR14, 0x1, UPT ;  /* 0x000000010e00788c */ /* 0x000fd2000bf05270 */
[----:B------:R-:W-:Y:S05]  /*0c70*/  BRA.U !UP0, `(.L_x_40) ;  /* 0x0000000508087547 */ /* 0x000fea000b800000 */
[----:B------:R-:W0:Y:S01]  /*0c80*/  LDC.64 R16, c[0x0][0x388] ;  /* 0x0000e200ff107b82 */ /* 0x000e220000000a00 */
[----:B------:R-:W-:-:S07]  /*0c90*/  IMAD R3, R15, 0x3, R14 ;  /* 0x000000030f037824 */ /* 0x000fce00078e020e */
[----:B------:R-:W1:Y:S08]  /*0ca0*/  LDC.64 R4, c[0x0][0x398] ;  /* 0x0000e600ff047b82 */ /* 0x000e700000000a00 */
[----:B------:R-:W2:Y:S01]  /*0cb0*/  LDC.64 R6, c[0x0][0x3a0] ;  /* 0x0000e800ff067b82 */ /* 0x000ea20000000a00 */
[----:B0-----:R-:W-:-:S04]  /*0cc0*/  IMAD R16, R16, UR5, R11 ;  /* 0x0000000510107c24 */ /* 0x001fc8000f8e020b */
[----:B------:R-:W-:-:S04]  /*0cd0*/  IMAD R17, R17, R16, R15 ;  /* 0x0000001011117224 */ /* 0x000fc800078e020f */
[----:B------:R-:W-:Y:S02]  /*0ce0*/  IMAD R17, R17, 0x3, RZ ;  /* 0x0000000311117824 */ /* 0x000fe400078e02ff */
[----:B-1----:R-:W-:-:S05]  /*0cf0*/  IMAD.WIDE R4, R3, 0x4, R4 ;  /* 0x0000000403047825 */ /* 0x002fca00078e0204 */
[----:B------:R-:W3:Y:S01]  /*0d00*/  LDG.E.CONSTANT R19, desc[UR12][R4.64+0x4] ;  /* 0x0000040c04137981 */ /* 0x000ee2000c1e9900 */
[----:B--2---:R-:W-:-:S03]  /*0d10*/  IMAD.WIDE R6, R17, 0x4, R6 ;  /* 0x0000000411067825 */ /* 0x004fc600078e0206 */
[----:B------:R-:W2:Y:S04]  /*0d20*/  LDG.E.CONSTANT R17, desc[UR12][R4.64] ;  /* 0x0000000c04117981 */ /* 0x000ea8000c1e9900 */
[----:B------:R-:W3:Y:S04]  /*0d30*/  LDG.E.CONSTANT R2, desc[UR12][R6.64+0x4] ;  /* 0x0000040c06027981 */ /* 0x000ee8000c1e9900 */
[----:B------:R-:W2:Y:S04]  /*0d40*/  LDG.E.CONSTANT R0, desc[UR12][R6.64] ;  /* 0x0000000c06007981 */ /* 0x000ea8000c1e9900 */
[----:B------:R-:W4:Y:S04]  /*0d50*/  LDG.E.CONSTANT R16, desc[UR12][R4.64+0x8] ;  /* 0x0000080c04107981 */ /* 0x000f28000c1e9900 */
[----:B------:R-:W4:Y:S01]  /*0d60*/  LDG.E.CONSTANT R3, desc[UR12][R6.64+0x8] ;  /* 0x0000080c06037981 */ /* 0x000f22000c1e9900 */
[----:B------:R-:W-:Y:S01]  /*0d70*/  BSSY.RECONVERGENT B2, `(.L_x_41) ;  /* 0x0000013000027945 */ /* 0x000fe20003800200 */
[----:B---3--:R-:W-:Y:S01]  /*0d80*/  FADD R2, R2, -R19 ;  /* 0x8000001302027221 */ /* 0x008fe20000000000 */
[----:B--2---:R-:W-:-:S03]  /*0d90*/  FADD R0, R0, -R17 ;  /* 0x8000001100007221 */ /* 0x004fc60000000000 */
        /* <DEDUP_REMOVED lines=12> */
.L_x_42:
[----:B-1----:R-:W-:Y:S01]  /*0e60*/  FMUL.FTZ R0, R17, R2 ;  /* 0x0000000211007220 */ /* 0x002fe20000410000 */
[----:B------:R-:W-:-:S03]  /*0e70*/  FMUL.FTZ R2, R2, 0.5 ;  /* 0x3f00000002027820 */ /* 0x000fc60000410000 */
[----:B------:R-:W-:-:S04]  /*0e80*/  FFMA R3, -R0, R0, R17 ;  /* 0x0000000000037223 */ /* 0x000fc80000000111 */
[----:B------:R-:W-:-:S07]  /*0e90*/  FFMA R0, R3, R2, R0 ;  /* 0x0000000203007223 */ /* 0x000fce0000000000 */
.L_x_43:
[----:B------:R-:W-:Y:S05]  /*0ea0*/  BSYNC.RECONVERGENT B2 ;  /* 0x0000000000027941 */ /* 0x000fea0003800200 */
.L_x_41:
        /* <DEDUP_REMOVED lines=23> */
.L_x_45:
[----:B------:R-:W-:Y:S01]  /*1020*/  FMUL.FTZ R0, R17, R16 ;  /* 0x0000001011007220 */ /* 0x000fe20000410000 */
[----:B------:R-:W-:-:S03]  /*1030*/  FMUL.FTZ R2, R16, 0.5 ;  /* 0x3f00000010027820 */ /* 0x000fc60000410000 */
[----:B------:R-:W-:-:S04]  /*1040*/  FFMA R3, -R0, R0, R17 ;  /* 0x0000000000037223 */ /* 0x000fc80000000111 */
[----:B------:R-:W-:-:S07]  /*1050*/  FFMA R0, R3, R2, R0 ;  /* 0x0000000203007223 */ /* 0x000fce0000000000 */
.L_x_46:
[----:B------:R-:W-:Y:S05]  /*1060*/  BSYNC.RECONVERGENT B2 ;  /* 0x0000000000027941 */ /* 0x000fea0003800200 */
.L_x_44:
[----:B------:R-:W-:Y:S02]  /*1070*/  FMNMX R0, R0, 9.999999682655225389e-21, !PT ;  /* 0x1e3ce50800007809 */ /* 0x000fe40007800000 */
[----:B------:R-:W-:-:S03]  /*1080*/  IADD3 R15, PT, PT, R15, 0x2, RZ ;  /* 0x000000020f0f7810 */ /* 0x000fc60007ffe0ff */
[----:B------:R-:W-:-:S07]  /*1090*/  FADD R12, R5, R0 ;  /* 0x00000000050c7221 */ /* 0x000fce0000000000 */
.L_x_40:
[----:B------:R-:W0:Y:S02]  /*10a0*/  LDCU UR4, c[0x0][0x38c] ;  /* 0x00007180ff0477ac */ /* 0x000e240008000800 */
[----:B0-----:R-:W-:-:S09]  /*10b0*/  ULOP3.LUT UP0, URZ, UR4, 0x1, URZ, 0xc0, !UPT ;  /* 0x0000000104ff7892 */ /* 0x001fd2000f80c0ff */
[----:B------:R-:W-:Y:S05]  /*10c0*/  BRA.U !UP0, `(.L_x_39) ;  /* 0x0000000108947547 */ /* 0x000fea000b800000 */
[----:B------:R-:W0:Y:S08]  /*10d0*/  LDC R0, c[0x0][0x388] ;  /* 0x0000e200ff007b82 */ /* 0x000e300000000800 */
[----:B------:R-:W1:Y:S08]  /*10e0*/  LDC.64 R2, c[0x0][0x398] ;  /* 0x0000e600ff027b82 */ /* 0x000e700000000a00 */
[----:B------:R-:W2:Y:S01]  /*10f0*/  LDC.64 R4, c[0x0][0x3a0] ;  /* 0x0000e800ff047b82 */ /* 0x000ea20000000a00 */
[----:B0-----:R-:W-:-:S04]  /*1100*/  IMAD R0, R0, UR5, R11 ;  /* 0x0000000500007c24 */ /* 0x001fc8000f8e020b */
[----:B------:R-:W-:Y:S02]  /*1110*/  IMAD R7, R0, UR4, R15 ;  /* 0x0000000400077c24 */ /* 0x000fe4000f8e020f */
[----:B------:R-:W-:Y:S02]  /*1120*/  IMAD R15, R15, 0x3, R14 ;  /* 0x000000030f0f7824 */ /* 0x000fe400078e020e */
        /* <DEDUP_REMOVED lines=15> */
[----:B------:R-:W-:-:S04]  /*1220*/  FFMA R15, R14, R14, R15 ;  /* 0x0000000e0e0f7223 */ /* 0x000fc8000000000f */
[----:B------:R-:W-:Y:S01]  /*1230*/  VIADD R0, R15, 0xf3000000 ;  /* 0xf30000000f007836 */ /* 0x000fe20000000000 */
[----:B------:R0:W1:Y:S04]  /*1240*/  MUFU.RSQ R6, R15 ;  /* 0x0000000f00067308 */ /* 0x0000680000001400 */
[----:B------:R-:W-:-:S13]  /*1250*/  ISETP.GT.U32.AND P0, PT, R0, 0x727fffff, PT ;  /* 0x727fffff0000780c */ /* 0x000fda0003f04070 */
[----:B01----:R-:W-:Y:S05]  /*1260*/  @!P0 BRA `(.L_x_48) ;  /* 0x0000000000108947 */ /* 0x003fea0003800000 */
[----:B------:R-:W-:Y:S02]  /*1270*/  MOV R0, R15 ;  /* 0x0000000f00007202 */ /* 0x000fe40000000f00 */
[----:B------:R-:W-:-:S07]  /*1280*/  MOV R2, 0x12a0 ;  /* 0x000012a000027802 */ /* 0x000fce0000000f00 */
[----:B------:R-:W-:Y:S05]  /*1290*/  CALL.REL.NOINC `($__internal_0_$__cuda_sm20_sqrt_rn_f32_slowpath) ;  /* 0x0000001000307944 */ /* 0x000fea0003c00000 */
[----:B------:R-:W-:Y:S05]  /*12a0*/  BRA `(.L_x_49) ;  /* 0x0000000000107947 */ /* 0x000fea0003800000 */
.L_x_48:
[----:B------:R-:W-:Y:S01]  /*12b0*/  FMUL.FTZ R0, R15, R6 ;  /* 0x000000060f007220 */ /* 0x000fe20000410000 */
[----:B------:R-:W-:-:S03]  /*12c0*/  FMUL.FTZ R2, R6, 0.5 ;  /* 0x3f00000006027820 */ /* 0x000fc60000410000 */
[----:B------:R-:W-:-:S04]  /*12d0*/  FFMA R3, -R0, R0, R15 ;  /* 0x0000000000037223 */ /* 0x000fc8000000010f */
[----:B------:R-:W-:-:S07]  /*12e0*/  FFMA R0, R3, R2, R0 ;  /* 0x0000000203007223 */ /* 0x000fce0000000000 */
.L_x_49:
[----:B------:R-:W-:Y:S05]  /*12f0*/  BSYNC.RECONVERGENT B2 ;  /* 0x0000000000027941 */ /* 0x000fea0003800200 */
.L_x_47:
[----:B------:R-:W-:-:S05]  /*1300*/  FMNMX R3, R0, 9.999999682655225389e-21, !PT ;  /* 0x1e3ce50800037809 */ /* 0x000fca0007800000 */
[----:B------:R-:W-:-:S07]  /*1310*/  FADD R12, R12, R3 ;  /* 0x000000030c0c7221 */ /* 0x000fce0000000000 */
.L_x_39:
[----:B------:R-:W0:Y:S01]  /*1320*/  MUFU.RCP R0, R9 ;  /* 0x0000000900007308 */ /* 0x000e220000001000 */
[----:B------:R-:W-:Y:S07]  /*1330*/  BSSY.RECONVERGENT B2, `(.L_x_50) ;  /* 0x000000c000027945 */ /* 0x000fee0003800200 */
[----:B------:R-:W1:Y:S01]  /*1340*/  FCHK P0, R12, R9 ;  /* 0x000000090c007302 */ /* 0x000e620000000000 */
[----:B0-----:R-:W-:-:S04]  /*1350*/  FFMA R3, R0, -R9, 1 ;  /* 0x3f80000000037423 */ /* 0x001fc80000000809 */
[----:B------:R-:W-:-:S04]  /*1360*/  FFMA R0, R0, R3, R0 ;  /* 0x0000000300007223 */ /* 0x000fc80000000000 */
[----:B------:R-:W-:-:S04]  /*1370*/  FFMA R3, R0, R12, RZ ;  /* 0x0000000c00037223 */ /* 0x000fc800000000ff */
[----:B------:R-:W-:-:S04]  /*1380*/  FFMA R2, R3, -R9, R12 ;  /* 0x8000000903027223 */ /* 0x000fc8000000000c */
[----:B------:R-:W-:Y:S01]  /*1390*/  FFMA R0, R0, R2, R3 ;  /* 0x0000000200007223 */ /* 0x000fe20000000003 */
[----:B-1----:R-:W-:Y:S06]  /*13a0*/  @!P0 BRA `(.L_x_51) ;  /* 0x0000000000108947 */ /* 0x002fec0003800000 */
[----:B------:R-:W-:Y:S02]  /*13b0*/  MOV R0, R12 ;  /* 0x0000000c00007202 */ /* 0x000fe40000000f00 */
[----:B------:R-:W-:Y:S02]  /*13c0*/  MOV R3, R9 ;  /* 0x0000000900037202 */ /* 0x000fe40000000f00 */
[----:B------:R-:W-:-:S07]  /*13d0*/  MOV R4, 0x13f0 ;  /* 0x000013f000047802 */ /* 0x000fce0000000f00 */
[----:B------:R-:W-:Y:S05]  /*13e0*/  CALL.REL.NOINC `($__internal_1_$__cuda_sm3x_div_rn_noftz_f32_slowpath) ;  /* 0x0000001000347944 */ /* 0x000fea0003c00000 */
.L_x_51:
[----:B------:R-:W-:Y:S05]  /*13f0*/  BSYNC.RECONVERGENT B2 ;  /* 0x0000000000027941 */ /* 0x000fea0003800200 */
.L_x_50:
[----:B------:R-:W0:Y:S01]  /*1400*/  LDCU UR4, c[0x0][0x390] ;  /* 0x00007200ff0477ac */ /* 0x000e220008000800 */
[----:B------:R-:W-:Y:S01]  /*1410*/  BSSY.RECONVERGENT B2, `(.L_x_52) ;  /* 0x000003d000027945 */ /* 0x000fe20003800200 */
[----:B0-----:R-:W-:-:S13]  /*1420*/  FSETP.GEU.AND P0, PT, R0, UR4, PT ;  /* 0x0000000400007c0b */ /* 0x001fda000bf0e000 */
[----:B------:R-:W-:Y:S05]  /*1430*/  @P0 BRA `(.L_x_53) ;  /* 0x0000000000e80947 */ /* 0x000fea0003800000 */
[----:B------:R-:W0:Y:S01]  /*1440*/  LDC R0, c[0x0][0x394] ;  /* 0x0000e500ff007b82 */ /* 0x000e220000000800 */
[----:B------:R-:W-:Y:S01]  /*1450*/  BSSY.RECONVERGENT B3, `(.L_x_54) ;  /* 0x0000033000037945 */ /* 0x000fe20003800200 */
[----:B0-----:R-:W-:-:S04]  /*1460*/  ISETP.GT.AND P0, PT, R0, RZ, PT ;  /* 0x000000ff0000720c */ /* 0x001fc80003f04270 */
[----:B------:R-:W-:-:S13]  /*1470*/  ISETP.EQ.AND P0, PT, R10, RZ, P0 ;  /* 0x000000ff0a00720c */ /* 0x000fda0000702270 */
[----:B------:R-:W-:Y:S05]  /*1480*/  @!P0 BRA `(.L_x_55) ;  /* 0x0000000000bc8947 */ /* 0x000fea0003800000 */
[----:B------:R-:W-:Y:S01]  /*1490*/  ISETP.GE.U32.AND P0, PT, R0, 0x8, PT ;  /* 0x000000080000780c */ /* 0x000fe20003f06070 */
[----:B------:R-:W-:-:S12]  /*14a0*/  HFMA2 R4, -RZ, RZ, 0, 0 ;  /* 0x00000000ff047431 */ /* 0x000fd800000001ff */
[----:B------:R-:W-:Y:S05]  /*14b0*/  @!P0 BRA `(.L_x_56) ;  /* 0x0000000000408947 */ /* 0x000fea0003800000 */
[----:B------:R-:W0:Y:S01]  /*14c0*/  LDC.64 R4, c[0x0][0x3a8] ;  /* 0x0000ea00ff047b82 */ /* 0x000e220000000a00 */
[----:B------:R-:W-:-:S05]  /*14d0*/  UMOV UR4, URZ ;  /* 0x000000ff00047c82 */ /* 0x000fca0008000000 */
.L_x_57:
[----:B-1----:R-:W-:Y:S01]  /*14e0*/  IMAD R3, R13, R0, UR4 ;  /* 0x000000040d037e24 */ /* 0x002fe2000f8e0200 */
[----:B------:R-:W-:-:S03]  /*14f0*/  UIADD3 UR4, UPT, UPT, UR4, 0x8, URZ ;  /* 0x0000000804047890 */ /* 0x000fc6000fffe0ff */
[----:B0-----:R-:W-:Y:S01]  /*1500*/  IMAD.WIDE R2, R3, 0x4, R4 ;  /* 0x0000000403027825 */ /* 0x001fe200078e0204 */
[----:B------:R-:W-:-:S04]  /*1510*/  UISETP.NE.AND UP0, UPT, UR4, UR6, UPT ;  /* 0x000000060400728c */ /* 0x000fc8000bf05270 */
[----:B------:R1:W-:Y:S04]  /*1520*/  STG.E desc[UR12][R2.64], R8 ;  /* 0x0000000802007986 */ /* 0x0003e8000c10190c */
[----:B------:R1:W-:Y:S04]  /*1530*/  STG.E desc[UR12][R2.64+0x4], R8 ;  /* 0x0000040802007986 */ /* 0x0003e8000c10190c */
[----:B------:R1:W-:Y:S04]  /*1540*/  STG.E desc[UR12][R2.64+0x8], R8 ;  /* 0x0000080802007986 */ /* 0x0003e8000c10190c */
[----:B------:R1:W-:Y:S04]  /*1550*/  STG.E desc[UR12][R2.64+0xc], R8 ;  /* 0x00000c0802007986 */ /* 0x0003e8000c10190c */
[----:B------:R1:W-:Y:S04]  /*1560*/  STG.E desc[UR12][R2.64+0x10], R8 ;  /* 0x0000100802007986 */ /* 0x0003e8000c10190c */
[----:B------:R1:W-:Y:S04]  /*1570*/  STG.E desc[UR12][R2.64+0x14], R8 ;  /* 0x0000140802007986 */ /* 0x0003e8000c10190c */
[----:B------:R1:W-:Y:S04]  /*1580*/  STG.E desc[UR12][R2.64+0x18], R8 ;  /* 0x0000180802007986 */ /* 0x0003e8000c10190c */
[----:B------:R1:W-:Y:S01]  /*1590*/  STG.E desc[UR12][R2.64+0x1c], R8 ;  /* 0x00001c0802007986 */ /* 0x0003e2000c10190c */
[----:B------:R-:W-:Y:S05]  /*15a0*/  BRA.U UP0, `(.L_x_57) ;  /* 0xfffffffd00cc7547 */ /* 0x000fea000b83ffff */
[----:B------:R-:W-:-:S07]  /*15b0*/  MOV R4, UR6 ;  /* 0x0000000600047c02 */ /* 0x000fce0008000f00 */
.L_x_56:
[----:B------:R-:W-:-:S09]  /*15c0*/  UISETP.NE.AND UP0, UPT, UR15, URZ, UPT ;  /* 0x000000ff0f00728c */ /* 0x000fd2000bf05270 */
[----:B------:R-:W-:Y:S05]  /*15d0*/  BRA.U !UP0, `(.L_x_55) ;  /* 0x0000000108687547 */ /* 0x000fea000b800000 */
[----:B------:R-:W-:Y:S01]  /*15e0*/  UIADD3 UR4, UPT, UPT, UR15, -0x1, URZ ;  /* 0xffffffff0f047890 */ /* 0x000fe2000fffe0ff */
[----:B------:R-:W-:-:S03]  /*15f0*/  LOP3.LUT P0, R6, R0, 0x3, RZ, 0xc0, !PT ;  /* 0x0000000300067812 */ /* 0x000fc6000780c0ff */
[----:B------:R-:W-:-:S09]  /*1600*/  UISETP.GE.U32.AND UP0, UPT, UR4, 0x3, UPT ;  /* 0x000000030400788c */ /* 0x000fd2000bf06070 */
[----:B------:R-:W-:Y:S05]  /*1610*/  BRA.U !UP0, `(.L_x_58) ;  /* 0x0000000108207547 */ /* 0x000fea000b800000 */
[----:B-1----:R-:W0:Y:S01]  /*1620*/  LDC.64 R2, c[0x0][0x3a8] ;  /* 0x0000ea00ff027b82 */ /* 0x002e220000000a00 */
[----:B------:R-:W-:Y:S01]  /*1630*/  IMAD R5, R13, R0, R4 ;  /* 0x000000000d057224 */ /* 0x000fe200078e0204 */
[----:B------:R-:W-:-:S03]  /*1640*/  IADD3 R4, PT, PT, R4, 0x4, RZ ;  /* 0x0000000404047810 */ /* 0x000fc60007ffe0ff */
[----:B0-----:R-:W-:-:S05]  /*1650*/  IMAD.WIDE R2, R5, 0x4, R2 ;  /* 0x0000000405027825 */ /* 0x001fca00078e0202 */
[----:B------:R0:W-:Y:S04]  /*1660*/  STG.E desc[UR12][R2.64], R8 ;  /* 0x0000000802007986 */ /* 0x0001e8000c10190c */
[----:B------:R0:W-:Y:S04]  /*1670*/  STG.E desc[UR12][R2.64+0x4], R8 ;  /* 0x0000040802007986 */ /* 0x0001e8000c10190c */
[----:B------:R0:W-:Y:S04]  /*1680*/  STG.E desc[UR12][R2.64+0x8], R8 ;  /* 0x0000080802007986 */ /* 0x0001e8000c10190c */
[----:B------:R0:W-:Y:S02]  /*1690*/  STG.E desc[UR12][R2.64+0xc], R8 ;  /* 0x00000c0802007986 */ /* 0x0001e4000c10190c */
.L_x_58:
[----:B------:R-:W-:Y:S05]  /*16a0*/  @!P0 BRA `(.L_x_55) ;  /* 0x0000000000348947 */ /* 0x000fea0003800000 */
[----:B01----:R-:W-:Y:S02]  /*16b0*/  LOP3.LUT R2, R0, 0x1, RZ, 0xc0, !PT ;  /* 0x0000000100027812 */ /* 0x003fe400078ec0ff */
[----:B------:R-:W-:Y:S02]  /*16c0*/  ISETP.NE.AND P0, PT, R6, 0x1, PT ;  /* 0x000000010600780c */ /* 0x000fe40003f05270 */
[----:B------:R-:W-:-:S11]  /*16d0*/  ISETP.NE.U32.AND P1, PT, R2, 0x1, PT ;  /* 0x000000010200780c */ /* 0x000fd60003f25070 */
[----:B------:R-:W0:Y:S01]  /*16e0*/  @P0 LDC.64 R2, c[0x0][0x3a8] ;  /* 0x0000ea00ff020b82 */ /* 0x000e220000000a00 */
[----:B------:R-:W-:Y:S02]  /*16f0*/  @P0 IMAD R5, R13, R0, R4 ;  /* 0x000000000d050224 */ /* 0x000fe400078e0204 */
[----:B------:R-:W-:-:S04]  /*1700*/  @P0 VIADD R4, R4, 0x2 ;  /* 0x0000000204040836 */ /* 0x000fc80000000000 */
[----:B------:R-:W-:Y:S01]  /*1710*/  @!P1 IMAD R15, R13, R0, R4 ;  /* 0x000000000d0f9224 */ /* 0x000fe200078e0204 */
[----:B------:R-:W1:Y:S01]  /*1720*/  @!P1 LDC.64 R6, c[0x0][0x3a8] ;  /* 0x0000ea00ff069b82 */ /* 0x000e620000000a00 */
[----:B0-----:R-:W-:-:S05]  /*1730*/  @P0 IMAD.WIDE R4, R5, 0x4, R2 ;  /* 0x0000000405040825 */ /* 0x001fca00078e0202 */
[----:B------:R2:W-:Y:S01]  /*1740*/  @P0 STG.E desc[UR12][R4.64], R8 ;  /* 0x0000000804000986 */ /* 0x0005e2000c10190c */
[----:B-1----:R-:W-:-:S03]  /*1750*/  @!P1 IMAD.WIDE R2, R15, 0x4, R6 ;  /* 0x000000040f029825 */ /* 0x002fc600078e0206 */
[----:B------:R2:W-:Y:S04]  /*1760*/  @P0 STG.E desc[UR12][R4.64+0x4], R8 ;  /* 0x0000040804000986 */ /* 0x0005e8000c10190c */
[----:B------:R2:W-:Y:S02]  /*1770*/  @!P1 STG.E desc[UR12][R2.64], R8 ;  /* 0x0000000802009986 */ /* 0x0005e4000c10190c */
.L_x_55:
[----:B------:R-:W-:Y:S05]  /*1780*/  BSYNC.RECONVERGENT B3 ;  /* 0x0000000000037941 */ /* 0x000fea0003800200 */
.L_x_54:
[----:B012---:R-:W0:Y:S01]  /*1790*/  LDC.64 R2, c[0x0][0x3a8] ;  /* 0x0000ea00ff027b82 */ /* 0x007e220000000a00 */
[----:B------:R-:W-:Y:S01]  /*17a0*/  IMAD R5, R13, R0, R10 ;  /* 0x000000000d057224 */ /* 0x000fe200078e020a */
[----:B------:R-:W-:-:S03]  /*17b0*/  IADD3 R10, PT, PT, R10, 0x1, RZ ;  /* 0x000000010a0a7810 */ /* 0x000fc60007ffe0ff */
[----:B0-----:R-:W-:-:S05]  /*17c0*/  IMAD.WIDE R2, R5, 0x4, R2 ;  /* 0x0000000405027825 */ /* 0x001fca00078e0202 */
[----:B------:R0:W-:Y:S02]  /*17d0*/  STG.E desc[UR12][R2.64], R8 ;  /* 0x0000000802007986 */ /* 0x0001e4000c10190c */
.L_x_53:
[----:B------:R-:W-:Y:S05]  /*17e0*/  BSYNC.RECONVERGENT B2 ;  /* 0x0000000000027941 */ /* 0x000fea0003800200 */
.L_x_52:
[----:B------:R-:W1:Y:S01]  /*17f0*/  LDCU UR4, c[0x0][0x394] ;  /* 0x00007280ff0477ac */ /* 0x000e620008000800 */
[----:B0-----:R-:W-:Y:S01]  /*1800*/  IADD3 R8, PT, PT, R8, 0x1, RZ ;  /* 0x0000000108087810 */ /* 0x001fe20007ffe0ff */
[----:B------:R-:W0:Y:S01]  /*1810*/  LDCU UR18, c[0x0][0x384] ;  /* 0x00007080ff1277ac */ /* 0x000e220008000800 */
[----:B-1----:R-:W-:-:S04]  /*1820*/  ISETP.NE.AND P0, PT, R10, UR4, PT ;  /* 0x000000040a007c0c */ /* 0x002fc8000bf05270 */
[----:B0-----:R-:W-:-:S13]  /*1830*/  ISETP.GE.OR P0, PT, R8, UR18, !P0 ;  /* 0x0000001208007c0c */ /* 0x001fda000c706670 */
[----:B------:R-:W-:Y:S05]  /*1840*/  @!P0 BRA `(.L_x_59) ;  /* 0xffffffe800d48947 */ /* 0x000fea000383ffff */
[----:B------:R-:W-:Y:S05]  /*1850*/  BSYNC.RECONVERGENT B0 ;  /* 0x0000000000007941 */ /* 0x000fea0003800200 */
.L_x_24:
[----:B------:R-:W0:Y:S01]  /*1860*/  LDC R0, c[0x0][0x388] ;  /* 0x0000e200ff007b82 */ /* 0x000e220000000800 */
[----:B------:R-:W1:Y:S07]  /*1870*/  LDCU UR4, c[0x0][0x360] ;  /* 0x00006c00ff0477ac */ /* 0x000e6e0008000800 */
[----:B------:R-:W2:Y:S01]  /*1880*/  LDC.64 R2, c[0x0][0x3b0] ;  /* 0x0000ec00ff027b82 */ /* 0x000ea20000000a00 */
[----:B0-----:R-:W-:Y:S01]  /*1890*/  IMAD R5, R0, UR5, R11 ;  /* 0x0000000500057c24 */ /* 0x001fe2000f8e020b */
[----:B-1----:R-:W-:-:S04]  /*18a0*/  IADD3 R11, PT, PT, R11, UR4, RZ ;  /* 0x000000040b0b7c10 */ /* 0x002fc8000fffe0ff */
[----:B------:R-:W-:Y:S01]  /*18b0*/  ISETP.GE.AND P0, PT, R11, R0, PT ;  /* 0x000000000b00720c */ /* 0x000fe20003f06270 */
[----:B--2---:R-:W-:-:S05]  /*18c0*/  IMAD.WIDE R2, R5, 0x4, R2 ;  /* 0x0000000405027825 */ /* 0x004fca00078e0202 */
[----:B------:R0:W-:Y:S07]  /*18d0*/  STG.E desc[UR12][R2.64], R10 ;  /* 0x0000000a02007986 */ /* 0x0001ee000c10190c */
[----:B------:R-:W-:Y:S05]  /*18e0*/  @!P0 BRA `(.L_x_60) ;  /* 0xffffffe800988947 */ /* 0x000fea000383ffff */
.L_x_23:
[----:B------:R-:W-:Y:S05]  /*18f0*/  BSYNC.RECONVERGENT B1 ;  /* 0x0000000000017941 */ /* 0x000fea0003800200 */
.L_x_22:
[----:B------:R-:W1:Y:S01]  /*1900*/  LDCU UR4, c[0x0][0x370] ;  /* 0x00006e00ff0477ac */ /* 0x000e620008000800 */
[----:B------:R-:W2:Y:S01]  /*1910*/  LDCU UR18, c[0x0][0x380] ;  /* 0x00007000ff1277ac */ /* 0x000ea20008000800 */
[----:B-1----:R-:W-:-:S04]  /*1920*/  UIADD3 UR5, UPT, UPT, UR4, UR5, URZ ;  /* 0x0000000504057290 */ /* 0x002fc8000fffe0ff */
[----:B--2---:R-:W-:-:S09]  /*1930*/  UISETP.GE.AND UP0, UPT, UR5, UR18, UPT ;  /* 0x000000120500728c */ /* 0x004fd2000bf06270 */
[----:B------:R-:W-:Y:S05]  /*1940*/  BRA.U !UP0, `(.L_x_61) ;  /* 0xffffffe9086c7547 */ /* 0x000fea000b83ffff */
[----:B------:R-:W-:Y:S05]  /*1950*/  EXIT ;  /* 0x000000000000794d */ /* 0x000fea0003800000 */
.L_x_21:
[----:B------:R-:W0:Y:S01]  /*1960*/  S2R R2, SR_TID.X ;  /* 0x0000000000027919 */ /* 0x000e220000002100 */
[----:B------:R-:W-:-:S09]  /*1970*/  UISETP.GT.AND UP0, UPT, UR6, URZ, UPT ;  /* 0x000000ff0600728c */ /* 0x000fd2000bf04270 */
[----:B------:R-:W-:Y:S05]  /*1980*/  BRA.U UP0, `(.L_x_62) ;  /* 0x0000000100c07547 */ /* 0x000fea000b800000 */
[----:B------:R-:W1:Y:S08]  /*1990*/  MUFU.RCP R0, R9 ;  /* 0x0000000900007308 */ /* 0x000e700000001000 */
[----:B------:R-:W2:Y:S01]  /*19a0*/  FCHK P0, RZ, R9 ;  /* 0x00000009ff007302 */ /* 0x000ea20000000000 */
[----:B-1----:R-:W-:-:S04]  /*19b0*/  FFMA R3, R0, -R9, 1 ;  /* 0x3f80000000037423 */ /* 0x002fc80000000809 */
[----:B------:R-:W-:-:S04]  /*19c0*/  FFMA R5, R0, R3, R0 ;  /* 0x0000000300057223 */ /* 0x000fc80000000000 */
[----:B------:R-:W-:-:S04]  /*19d0*/  FFMA R0, RZ, R5, RZ ;  /* 0x00000005ff007223 */ /* 0x000fc800000000ff */
[----:B------:R-:W-:-:S04]  /*19e0*/  FFMA R3, R0, -R9, RZ ;  /* 0x8000000900037223 */ /* 0x000fc800000000ff */
[----:B------:R-:W-:Y:S01]  /*19f0*/  FFMA R0, R5, R3, R0 ;  /* 0x0000000305007223 */ /* 0x000fe20000000000 */
[----:B--2---:R-:W-:Y:S06]  /*1a00*/  @!P0 BRA `(.L_x_63) ;  /* 0x0000000000108947 */ /* 0x004fec0003800000 */
[----:B------:R-:W-:Y:S01]  /*1a10*/  HFMA2 R0, -RZ, RZ, 0, 0 ;  /* 0x00000000ff007431 */ /* 0x000fe200000001ff */
[----:B------:R-:W-:Y:S02]  /*1a20*/  MOV R3, R9 ;  /* 0x0000000900037202 */ /* 0x000fe40000000f00 */
[----:B------:R-:W-:-:S07]  /*1a30*/  MOV R4, 0x1a50 ;  /* 0x00001a5000047802 */ /* 0x000fce0000000f00 */
[----:B0-----:R-:W-:Y:S05]  /*1a40*/  CALL.REL.NOINC `($__internal_1_$__cuda_sm3x_div_rn_noftz_f32_slowpath) ;  /* 0x00000008009c7944 */ /* 0x001fea0003c00000 */
.L_x_63:
[----:B0-----:R-:W0:Y:S01]  /*1a50*/  LDCU UR4, c[0x0][0x388] ;  /* 0x00007100ff0477ac */ /* 0x001e220008000800 */
[----:B------:R-:W-:Y:S01]  /*1a60*/  BSSY.RECONVERGENT B0, `(.L_x_64) ;  /* 0x000001d000007945 */ /* 0x000fe20003800200 */
[----:B0-----:R-:W-:-:S13]  /*1a70*/  ISETP.GE.AND P0, PT, R2, UR4, PT ;  /* 0x0000000402007c0c */ /* 0x001fda000bf06270 */
[----:B------:R-:W-:Y:S05]  /*1a80*/  @P0 BRA `(.L_x_65) ;  /* 0x0000000000680947 */ /* 0x000fea0003800000 */
[----:B------:R-:W-:-:S07]  /*1a90*/  MOV R3, R2 ;  /* 0x0000000200037202 */ /* 0x000fce0000000f00 */
.L_x_68:
[----:B0-----:R-:W0:Y:S01]  /*1aa0*/  LDCU UR4, c[0x0][0x390] ;  /* 0x00007200ff0477ac */ /* 0x001e220008000800 */
[----:B------:R-:W1:Y:S01]  /*1ab0*/  LDC R4, c[0x0][0x388] ;  /* 0x0000e200ff047b82 */ /* 0x000e620000000800 */
[----:B------:R-:W-:Y:S01]  /*1ac0*/  HFMA2 R9, -RZ, RZ, 0, 0 ;  /* 0x00000000ff097431 */ /* 0x000fe200000001ff */
[----:B------:R-:W-:Y:S01]  /*1ad0*/  BSSY.RECONVERGENT B1, `(.L_x_66) ;  /* 0x0000011000017945 */ /* 0x000fe20003800200 */
[----:B------:R-:W-:-:S05]  /*1ae0*/  MOV R11, RZ ;  /* 0x000000ff000b7202 */ /* 0x000fca0000000f00 */
[----:B------:R-:W2:Y:S08]  /*1af0*/  LDC R10, c[0x0][0x394] ;  /* 0x0000e500ff0a7b82 */ /* 0x000eb00000000800 */
[----:B------:R-:W3:Y:S01]  /*1b00*/  LDC R12, c[0x0][0x384] ;  /* 0x0000e100ff0c7b82 */ /* 0x000ee20000000800 */
[----:B0-----:R-:W-:Y:S01]  /*1b10*/  FSETP.GEU.AND P0, PT, R0, UR4, PT ;  /* 0x0000000400007c0b */ /* 0x001fe2000bf0e000 */
[----:B-1----:R-:W-:-:S02]  /*1b20*/  IMAD R8, R4, UR5, R3 ;  /* 0x0000000504087c24 */ /* 0x002fc4000f8e0203 */
[----:B------:R-:W-:-:S10]  /*1b30*/  VIADD R3, R3, UR10 ;  /* 0x0000000a03037c36 */ /* 0x000fd40008000000 */
[----:B------:R-:W0:Y:S01]  /*1b40*/  @!P0 LDC.64 R6, c[0x0][0x3a8] ;  /* 0x0000ea00ff068b82 */ /* 0x000e220000000a00 */
[----:B------:R-:W-:-:S13]  /*1b50*/  ISETP.GE.AND P2, PT, R3, R4, PT ;  /* 0x000000040300720c */ /* 0x000fda0003f46270 */
.L_x_67:
[----:B--2---:R-:W-:Y:S01]  /*1b60*/  @!P0 IMAD R5, R8, R10, R11 ;  /* 0x0000000a08058224 */ /* 0x004fe200078e020b */
[----:B------:R-:W-:-:S03]  /*1b70*/  @!P0 IADD3 R11, PT, PT, R11, 0x1, RZ ;  /* 0x000000010b0b8810 */ /* 0x000fc60007ffe0ff */
[----:B0-----:R-:W-:Y:S01]  /*1b80*/  @!P0 IMAD.WIDE R4, R5, 0x4, R6 ;  /* 0x0000000405048825 */ /* 0x001fe200078e0206 */
[----:B------:R-:W-:-:S04]  /*1b90*/  ISETP.NE.AND P3, PT, R11, R10, PT ;  /* 0x0000000a0b00720c */ /* 0x000fc80003f65270 */
[----:B------:R0:W-:Y:S02]  /*1ba0*/  @!P0 STG.E desc[UR12][R4.64], R9 ;  /* 0x0000000904008986 */ /* 0x0001e4000c10190c */
[----:B0-----:R-:W-:-:S04]  /*1bb0*/  IADD3 R9, PT, PT, R9, 0x1, RZ ;  /* 0x0000000109097810 */ /* 0x001fc80007ffe0ff */
[----:B---3--:R-:W-:-:S13]  /*1bc0*/  ISETP.GE.AND P1, PT, R9, R12, PT ;  /* 0x0000000c0900720c */ /* 0x008fda0003f26270 */
[----:B------:R-:W-:Y:S05]  /*1bd0*/  @!P1 BRA P3, `(.L_x_67) ;  /* 0xfffffffc00e09947 */ /* 0x000fea000183ffff */
[----:B------:R-:W-:Y:S05]  /*1be0*/  BSYNC.RECONVERGENT B1 ;  /* 0x0000000000017941 */ /* 0x000fea0003800200 */
.L_x_66:
[----:B------:R-:W0:Y:S02]  /*1bf0*/  LDC.64 R4, c[0x0][0x3b0] ;  /* 0x0000ec00ff047b82 */ /* 0x000e240000000a00 */
[----:B0-----:R-:W-:-:S05]  /*1c00*/  IMAD.WIDE R4, R8, 0x4, R4 ;  /* 0x0000000408047825 */ /* 0x001fca00078e0204 */
[----:B------:R0:W-:Y:S01]  /*1c10*/  STG.E desc[UR12][R4.64], R11 ;  /* 0x0000000b04007986 */ /* 0x0001e2000c10190c */
[----:B------:R-:W-:Y:S05]  /*1c20*/  @!P2 BRA `(.L_x_68) ;  /* 0xfffffffc009ca947 */ /* 0x000fea000383ffff */
.L_x_65:
[----:B------:R-:W-:Y:S05]  /*1c30*/  BSYNC.RECONVERGENT B0 ;  /* 0x0000000000007941 */ /* 0x000fea0003800200 */
.L_x_64:
[----:B------:R-:W1:Y:S01]  /*1c40*/  LDCU UR4, c[0x0][0x380] ;  /* 0x00007000ff0477ac */ /* 0x000e620008000800 */
[----:B------:R-:W-:-:S04]  /*1c50*/  UIADD3 UR5, UPT, UPT, UR11, UR5, URZ ;  /* 0x000000050b057290 */ /* 0x000fc8000fffe0ff */
[----:B-1----:R-:W-:-:S09]  /*1c60*/  UISETP.GE.AND UP0, UPT, UR5, UR4, UPT ;  /* 0x000000040500728c */ /* 0x002fd2000bf06270 */
[----:B------:R-:W-:Y:S05]  /*1c70*/  BRA.U !UP0, `(.L_x_63) ;  /* 0xfffffffd08747547 */ /* 0x000fea000b83ffff */
[----:B------:R-:W-:Y:S05]  /*1c80*/  EXIT ;  /* 0x000000000000794d */ /* 0x000fea0003800000 */
.L_x_62:
        /* <DEDUP_REMOVED lines=12> */
.L_x_69:
[----:B------:R-:W1:Y:S02]  /*1d50*/  LDCU.64 UR6, c[0x0][0x390] ;  /* 0x00007200ff0677ac */ /* 0x000e640008000a00 */
[----:B-1----:R-:W-:Y:S01]  /*1d60*/  ULOP3.LUT UR8, UR7, 0x3, URZ, 0xc0, !UPT ;  /* 0x0000000307087892 */ /* 0x002fe2000f8ec0ff */
[----:B------:R-:W-:Y:S01]  /*1d70*/  FSETP.GEU.AND P1, PT, R0, UR6, PT ;  /* 0x0000000600007c0b */ /* 0x000fe2000bf2e000 */
[----:B------:R-:W-:Y:S02]  /*1d80*/  ULOP3.LUT UR4, UR7, 0x7, URZ, 0xc0, !UPT ;  /* 0x0000000707047892 */ /* 0x000fe4000f8ec0ff */
[----:B------:R-:W-:Y:S02]  /*1d90*/  UISETP.LT.U32.AND UP1, UPT, UR8, 0x2, UPT ;  /* 0x000000020800788c */ /* 0x000fe4000bf21070 */
[----:B------:R-:W-:Y:S02]  /*1da0*/  UIADD3 UR4, UPT, UPT, UR4, -0x1, URZ ;  /* 0xffffffff04047890 */ /* 0x000fe4000fffe0ff */
[----:B------:R-:W-:-:S02]  /*1db0*/  USEL UR8, UR8, 0x2, UP1 ;  /* 0x0000000208087887 */ /* 0x000fc40008800000 */
[----:B------:R-:W-:Y:S02]  /*1dc0*/  ULOP3.LUT UR9, UR7, 0x7ffffff8, URZ, 0xc0, !UPT ;  /* 0x7ffffff807097892 */ /* 0x000fe4000f8ec0ff */
[----:B------:R-:W-:Y:S02]  /*1dd0*/  ULOP3.LUT UP0, URZ, UR7, 0x7, URZ, 0xc0, !UPT ;  /* 0x0000000707ff7892 */ /* 0x000fe4000f80c0ff */
[----:B------:R-:W-:-:S11]  /*1de0*/  UISETP.GE.U32.AND UP1, UPT, UR4, 0x3, UPT ;  /* 0x000000030400788c */ /* 0x000fd6000bf26070 */
.L_x_82:
[----:B0-----:R-:W0:Y:S01]  /*1df0*/  LDCU UR4, c[0x0][0x388] ;  /* 0x00007100ff0477ac */ /* 0x001e220008000800 */
[----:B------:R-:W-:Y:S01]  /*1e00*/  BSSY.RECONVERGENT B0, `(.L_x_70) ;  /* 0x0000050000007945 */ /* 0x000fe20003800200 */
[----:B0-----:R-:W-:-:S13]  /*1e10*/  ISETP.GE.AND P0, PT, R2, UR4, PT ;  /* 0x0000000402007c0c */ /* 0x001fda000bf06270 */
[----:B------:R-:W-:Y:S05]  /*1e20*/  @P0 BRA `(.L_x_71) ;  /* 0x0000000400340947 */ /* 0x000fea0003800000 */
[----:B------:R-:W-:-:S07]  /*1e30*/  IMAD.MOV.U32 R0, RZ, RZ, R2 ;  /* 0x000000ffff007224 */ /* 0x000fce00078e0002 */
.L_x_81:
[----:B0-----:R-:W0:Y:S01]  /*1e40*/  LDC R3, c[0x0][0x388] ;  /* 0x0000e200ff037b82 */ /* 0x001e220000000800 */
[----:B------:R-:W-:Y:S01]  /*1e50*/  BSSY.RECONVERGENT B1, `(.L_x_72) ;  /* 0x0000046000017945 */ /* 0x000fe20003800200 */
[----:B------:R-:W-:Y:S01]  /*1e60*/  MOV R5, RZ ;  /* 0x000000ff00057202 */ /* 0x000fe20000000f00 */
[----:B0-----:R-:W-:Y:S01]  /*1e70*/  IMAD R4, R3, UR5, R0 ;  /* 0x0000000503047c24 */ /* 0x001fe2000f8e0200 */
[----:B------:R-:W-:-:S04]  /*1e80*/  IADD3 R0, PT, PT, R0, UR10, RZ ;  /* 0x0000000a00007c10 */ /* 0x000fc8000fffe0ff */
[----:B------:R-:W-:Y:S01]  /*1e90*/  ISETP.GE.AND P2, PT, R0, R3, PT ;  /* 0x000000030000720c */ /* 0x000fe20003f46270 */
[----:B------:R-:W-:-:S12]  /*1ea0*/  HFMA2 R3, -RZ, RZ, 0, 0 ;  /* 0x00000000ff037431 */ /* 0x000fd800000001ff */
.L_x_80:
[----:B------:R-:W-:Y:S04]  /*1eb0*/  BSSY.RECONVERGENT B2, `(.L_x_73) ;  /* 0x0000039000027945 */ /* 0x000fe80003800200 */
[----:B------:R-:W-:Y:S05]  /*1ec0*/  @P1 BRA `(.L_x_74) ;  /* 0x0000000000dc1947 */ /* 0x000fea0003800000 */
[----:B------:R-:W-:Y:S01]  /*1ed0*/  ISETP.NE.AND P0, PT, R3, RZ, PT ;  /* 0x000000ff0300720c */ /* 0x000fe20003f05270 */
[----:B------:R-:W-:-:S12]  /*1ee0*/  BSSY.RECONVERGENT B3, `(.L_x_75) ;  /* 0x000002f000037945 */ /* 0x000fd80003800200 */
[----:B------:R-:W-:Y:S05]  /*1ef0*/  @P0 BRA `(.L_x_76) ;  /* 0x0000000000b40947 */ /* 0x000fea0003800000 */
[----:B------:R-:W0:Y:S01]  /*1f00*/  LDC R11, c[0x0][0x394] ;  /* 0x0000e500ff0b7b82 */ /* 0x000e220000000800 */
[----:B------:R-:W-:Y:S01]  /*1f10*/  UMOV UR4, URZ ;  /* 0x000000ff00047c82 */ /* 0x000fe20008000000 */
[----:B0-----:R-:W-:-:S13]  /*1f20*/  ISETP.GE.U32.AND P0, PT, R11, 0x8, PT ;  /* 0x000000080b00780c */ /* 0x001fda0003f06070 */
[----:B------:R-:W-:Y:S05]  /*1f30*/  @!P0 BRA `(.L_x_77) ;  /* 0x0000000000408947 */ /* 0x000fea0003800000 */
[----:B------:R-:W0:Y:S01]  /*1f40*/  LDC.64 R8, c[0x0][0x3a8] ;  /* 0x0000ea00ff087b82 */ /* 0x000e220000000a00 */
[----:B------:R-:W-:-:S05]  /*1f50*/  UMOV UR4, URZ ;  /* 0x000000ff00047c82 */ /* 0x000fca0008000000 */
.L_x_78:
        /* <DEDUP_REMOVED lines=13> */
[----:B------:R-:W-:-:S05]  /*2030*/  UMOV UR4, UR9 ;  /* 0x0000000900047c82 */ /* 0x000fca0008000000 */
.L_x_77:
[----:B------:R-:W-:Y:S05]  /*2040*/  BRA.U !UP0, `(.L_x_76) ;  /* 0x0000000108607547 */ /* 0x000fea000b800000 */
[----:B------:R-:W-:-:S12]  /*2050*/  USHF.L.U32 UR6, UR8, 0x2, URZ ;  /* 0x0000000208067899 */ /* 0x000fd800080006ff */
[----:B------:R-:W0:Y:S02]  /*2060*/  LDCU UR6, c[0x2][UR6] ;  /* 0x00800000060677ac */ /* 0x000e240008000800 */
[----:B0-----:R-:W-:Y:S01]  /*2070*/  USHF.R.S32.HI UR7, URZ, 0x1f, UR6 ;  /* 0x0000001fff077899 */ /* 0x001fe20008011406 */
[----:B------:R-:W-:Y:S11]  /*2080*/  BRA.U !UP1, `(.L_x_79) ;  /* 0x0000000109207547 */ /* 0x000ff6000b800000 */
[----:B-1----:R-:W0:Y:S01]  /*2090*/  LDC.64 R6, c[0x0][0x3a8] ;  /* 0x0000ea00ff067b82 */ /* 0x002e220000000a00 */
[----:B------:R-:W-:Y:S01]  /*20a0*/  IMAD R9, R4, R11, UR4 ;  /* 0x0000000404097e24 */ /* 0x000fe2000f8e020b */
[----:B------:R-:W-:-:S03]  /*20b0*/  UIADD3 UR4, UPT, UPT, UR4, 0x4, URZ ;  /* 0x0000000404047890 */ /* 0x000fc6000fffe0ff */
[----:B0-----:R-:W-:-:S05]  /*20c0*/  IMAD.WIDE R6, R9, 0x4, R6 ;  /* 0x0000000409067825 */ /* 0x001fca00078e0206 */
[----:B------:R0:W-:Y:S04]  /*20d0*/  STG.E desc[UR12][R6.64], R5 ;  /* 0x0000000506007986 */ /* 0x0001e8000c10190c */
[----:B------:R0:W-:Y:S04]  /*20e0*/  STG.E desc[UR12][R6.64+0x4], R5 ;  /* 0x0000040506007986 */ /* 0x0001e8000c10190c */
[----:B------:R0:W-:Y:S04]  /*20f0*/  STG.E desc[UR12][R6.64+0x8], R5 ;  /* 0x0000080506007986 */ /* 0x0001e8000c10190c */
[----:B------:R0:W-:Y:S02]  /*2100*/  STG.E desc[UR12][R6.64+0xc], R5 ;  /* 0x00000c0506007986 */ /* 0x0001e4000c10190c */
.L_x_79:
[----:B------:R-:W-:Y:S05]  /*2110*/  BRXU UR6 -0x2120                                                        (*"BRANCH_TARGETS .L_x_76,.L_x_122,.L_x_123"*) ;  /* 0xffffffdc06b87958 */ /* 0x000fea000b83ffff */
.L_x_123:
[----:B01----:R-:W0:Y:S01]  /*2120*/  LDC.64 R6, c[0x0][0x3a8] ;  /* 0x0000ea00ff067b82 */ /* 0x003e220000000a00 */
[----:B------:R-:W-:Y:S01]  /*2130*/  IMAD R9, R4, R11, UR4 ;  /* 0x0000000404097e24 */ /* 0x000fe2000f8e020b */
[----:B------:R-:W-:-:S03]  /*2140*/  UIADD3 UR4, UPT, UPT, UR4, 0x2, URZ ;  /* 0x0000000204047890 */ /* 0x000fc6000fffe0ff */
[----:B0-----:R-:W-:-:S05]  /*2150*/  IMAD.WIDE R6, R9, 0x4, R6 ;  /* 0x0000000409067825 */ /* 0x001fca00078e0206 */
[----:B------:R2:W-:Y:S04]  /*2160*/  STG.E desc[UR12][R6.64], R5 ;  /* 0x0000000506007986 */ /* 0x0005e8000c10190c */
[----:B------:R2:W-:Y:S02]  /*2170*/  STG.E desc[UR12][R6.64+0x4], R5 ;  /* 0x0000040506007986 */ /* 0x0005e4000c10190c */
.L_x_122:
[----:B------:R-:W-:-:S13]  /*2180*/  LOP3.LUT P0, RZ, R11, 0x1, RZ, 0xc0, !PT ;  /* 0x000000010bff7812 */ /* 0x000fda000780c0ff */
[----:B012---:R-:W0:Y:S01]  /*2190*/  @P0 LDC.64 R6, c[0x0][0x3a8] ;  /* 0x0000ea00ff060b82 */ /* 0x007e220000000a00 */
[----:B------:R-:W-:-:S04]  /*21a0*/  @P0 IMAD R9, R4, R11, UR4 ;  /* 0x0000000404090e24 */ /* 0x000fc8000f8e020b */
[----:B0-----:R-:W-:-:S05]  /*21b0*/  @P0 IMAD.WIDE R6, R9, 0x4, R6 ;  /* 0x0000000409060825 */ /* 0x001fca00078e0206 */
[----:B------:R2:W-:Y:S02]  /*21c0*/  @P0 STG.E desc[UR12][R6.64], R5 ;  /* 0x0000000506000986 */ /* 0x0005e4000c10190c */
.L_x_76:
[----:B------:R-:W-:Y:S05]  /*21d0*/  BSYNC.RECONVERGENT B3 ;  /* 0x0000000000037941 */ /* 0x000fea0003800200 */
.L_x_75:
[----:B012---:R-:W0:Y:S01]  /*21e0*/  LDC.64 R6, c[0x0][0x3a8] ;  /* 0x0000ea00ff067b82 */ /* 0x007e220000000a00 */
[----:B------:R-:W1:Y:S02]  /*21f0*/  LDCU UR4, c[0x0][0x394] ;  /* 0x00007280ff0477ac */ /* 0x000e640008000800 */
[----:B-1----:R-:W-:Y:S01]  /*2200*/  IMAD R9, R4, UR4, R3 ;  /* 0x0000000404097c24 */ /* 0x002fe2000f8e0203 */
[----:B------:R-:W-:-:S03]  /*2210*/  IADD3 R3, PT, PT, R3, 0x1, RZ ;  /* 0x0000000103037810 */ /* 0x000fc60007ffe0ff */
[----:B0-----:R-:W-:-:S05]  /*2220*/  IMAD.WIDE R6, R9, 0x4, R6 ;  /* 0x0000000409067825 */ /* 0x001fca00078e0206 */
[----:B------:R0:W-:Y:S02]  /*2230*/  STG.E desc[UR12][R6.64], R5 ;  /* 0x0000000506007986 */ /* 0x0001e4000c10190c */
.L_x_74:
[----:B------:R-:W-:Y:S05]  /*2240*/  BSYNC.RECONVERGENT B2 ;  /* 0x0000000000027941 */ /* 0x000fea0003800200 */
.L_x_73:
[----:B------:R-:W1:Y:S01]  /*2250*/  LDCU UR4, c[0x0][0x394] ;  /* 0x00007280ff0477ac */ /* 0x000e620008000800 */
[----:B0-----:R-:W-:Y:S01]  /*2260*/  IADD3 R5, PT, PT, R5, 0x1, RZ ;  /* 0x0000000105057810 */ /* 0x001fe20007ffe0ff */
[----:B------:R-:W0:Y:S01]  /*2270*/  LDCU UR6, c[0x0][0x384] ;  /* 0x00007080ff0677ac */ /* 0x000e220008000800 */
[----:B-1----:R-:W-:-:S04]  /*2280*/  ISETP.NE.AND P0, PT, R3, UR4, PT ;  /* 0x0000000403007c0c */ /* 0x002fc8000bf05270 */
[----:B0-----:R-:W-:-:S13]  /*2290*/  ISETP.GE.OR P0, PT, R5, UR6, !P0 ;  /* 0x0000000605007c0c */ /* 0x001fda000c706670 */
[----:B------:R-:W-:Y:S05]  /*22a0*/  @!P0 BRA `(.L_x_80) ;  /* 0xfffffffc00008947 */ /* 0x000fea000383ffff */
[----:B------:R-:W-:Y:S05]  /*22b0*/  BSYNC.RECONVERGENT B1 ;  /* 0x0000000000017941 */ /* 0x000fea0003800200 */
.L_x_72:
[----:B------:R-:W0:Y:S02]  /*22c0*/  LDC.64 R6, c[0x0][0x3b0] ;  /* 0x0000ec00ff067b82 */ /* 0x000e240000000a00 */
[----:B0-----:R-:W-:-:S05]  /*22d0*/  IMAD.WIDE R4, R4, 0x4, R6 ;  /* 0x0000000404047825 */ /* 0x001fca00078e0206 */
[----:B------:R0:W-:Y:S01]  /*22e0*/  STG.E desc[UR12][R4.64], R3 ;  /* 0x0000000304007986 */ /* 0x0001e2000c10190c */
[----:B------:R-:W-:Y:S05]  /*22f0*/  @!P2 BRA `(.L_x_81) ;  /* 0xfffffff800d0a947 */ /* 0x000fea000383ffff */
.L_x_71:
[----:B------:R-:W-:Y:S05]  /*2300*/  BSYNC.RECONVERGENT B0 ;  /* 0x0000000000007941 */ /* 0x000fea0003800200 */
.L_x_70:
[----:B------:R-:W1:Y:S01]  /*2310*/  LDCU UR4, c[0x0][0x380] ;  /* 0x00007000ff0477ac */ /* 0x000e620008000800 */
[----:B------:R-:W-:-:S04]  /*2320*/  UIADD3 UR5, UPT, UPT, UR11, UR5, URZ ;  /* 0x000000050b057290 */ /* 0x000fc8000fffe0ff */
[----:B-1----:R-:W-:-:S09]  /*2330*/  UISETP.GE.AND UP2, UPT, UR5, UR4, UPT ;  /* 0x000000040500728c */ /* 0x002fd2000bf46270 */
[----:B------:R-:W-:Y:S05]  /*2340*/  BRA.U !UP2, `(.L_x_82) ;  /* 0xfffffff90aa87547 */ /* 0x000fea000b83ffff */
[----:B------:R-:W-:Y:S05]  /*2350*/  EXIT ;  /* 0x000000000000794d */ /* 0x000fea0003800000 */
        .weak           $__internal_0_$__cuda_sm20_sqrt_rn_f32_slowpath
        .type           $__internal_0_$__cuda_sm20_sqrt_rn_f32_slowpath,@function
        .size           $__internal_0_$__cuda_sm20_sqrt_rn_f32_slowpath,($__internal_1_$__cuda_sm3x_div_rn_noftz_f32_slowpath - $__internal_0_$__cuda_sm20_sqrt_rn_f32_slowpath)
$__internal_0_$__cuda_sm20_sqrt_rn_f32_slowpath:
[----:B------:R-:W-:-:S13]  /*2360*/  LOP3.LUT P0, RZ, R0, 0x7fffffff, RZ, 0xc0, !PT ;  /* 0x7fffffff00ff7812 */ /* 0x000fda000780c0ff */
[----:B------:R-:W-:Y:S01]  /*2370*/  @!P0 MOV R17, R0 ;  /* 0x0000000000118202 */ /* 0x000fe20000000f00 */
[----:B------:R-:W-:Y:S06]  /*2380*/  @!P0 BRA `(.L_x_83) ;  /* 0x0000000000408947 */ /* 0x000fec0003800000 */
[----:B------:R-:W-:-:S13]  /*2390*/  FSETP.GEU.FTZ.AND P0, PT, R0, RZ, PT ;  /* 0x000000ff0000720b */ /* 0x000fda0003f1e000 */
[----:B------:R-:W-:Y:S01]  /*23a0*/  @!P0 IMAD.MOV.U32 R17, RZ, RZ, 0x7fffffff ;  /* 0x7fffffffff118424 */ /* 0x000fe200078e00ff */
[----:B------:R-:W-:Y:S06]  /*23b0*/  @!P0 BRA `(.L_x_83) ;  /* 0x0000000000348947 */ /* 0x000fec0003800000 */
[----:B------:R-:W-:-:S13]  /*23c0*/  FSETP.GTU.FTZ.AND P0, PT, |R0|, +INF , PT ;  /* 0x7f8000000000780b */ /* 0x000fda0003f1c200 */
[----:B------:R-:W-:Y:S01]  /*23d0*/  @P0 FADD.FTZ R17, R0, 1 ;  /* 0x3f80000000110421 */ /* 0x000fe20000010000 */
[----:B------:R-:W-:Y:S06]  /*23e0*/  @P0 BRA `(.L_x_83) ;  /* 0x0000000000280947 */ /* 0x000fec0003800000 */
[----:B------:R-:W-:-:S13]  /*23f0*/  FSETP.NEU.FTZ.AND P0, PT, |R0|, +INF , PT ;  /* 0x7f8000000000780b */ /* 0x000fda0003f1d200 */
[----:B------:R-:W-:-:S04]  /*2400*/  @P0 FFMA R20, R0, 1.84467440737095516160e+19, RZ ;  /* 0x5f80000000140823 */ /* 0x000fc800000000ff */
[----:B------:R-:W0:Y:S02]  /*2410*/  @P0 MUFU.RSQ R21, R20 ;  /* 0x0000001400150308 */ /* 0x000e240000001400 */
[----:B0-----:R-:W-:Y:S01]  /*2420*/  @P0 FMUL.FTZ R3, R20, R21 ;  /* 0x0000001514030220 */ /* 0x001fe20000410000 */
[----:B------:R-:W-:-:S03]  /*2430*/  @P0 FMUL.FTZ R18, R21, 0.5 ;  /* 0x3f00000015120820 */ /* 0x000fc60000410000 */
[----:B------:R-:W-:-:S04]  /*2440*/  @P0 FADD.FTZ R17, -R3, -RZ ;  /* 0x800000ff03110221 */ /* 0x000fc80000010100 */
[----:B------:R-:W-:Y:S01]  /*2450*/  @P0 FFMA R22, R3, R17, R20 ;  /* 0x0000001103160223 */ /* 0x000fe20000000014 */
[----:B------:R-:W-:-:S03]  /*2460*/  @!P0 MOV R17, R0 ;  /* 0x0000000000118202 */ /* 0x000fc60000000f00 */
[----:B------:R-:W-:-:S04]  /*2470*/  @P0 FFMA R18, R22, R18, R3 ;  /* 0x0000001216120223 */ /* 0x000fc80000000003 */
[----:B------:R-:W-:-:S07]  /*2480*/  @P0 FMUL.FTZ R17, R18, 2.3283064365386962891e-10 ;  /* 0x2f80000012110820 */ /* 0x000fce0000410000 */
.L_x_83:
[----:B------:R-:W-:Y:S01]  /*2490*/  HFMA2 R3, -RZ, RZ, 0, 0 ;  /* 0x00000000ff037431 */ /* 0x000fe200000001ff */
[----:B------:R-:W-:-:S03]  /*24a0*/  MOV R0, R17 ;  /* 0x0000001100007202 */ /* 0x000fc60000000f00 */
[----:B------:R-:W-:Y:S05]  /*24b0*/  RET.REL.NODEC R2 `(_Z25queryballtrajectoryKerneliiiifiPKfS0_PiS1_) ;  /* 0xffffffd802d07950 */ /* 0x000fea0003c3ffff */
        .weak           $__internal_1_$__cuda_sm3x_div_rn_noftz_f32_slowpath
        .type           $__internal_1_$__cuda_sm3x_div_rn_noftz_f32_slowpath,@function
        .size           $__internal_1_$__cuda_sm3x_div_rn_noftz_f32_slowpath,(.L_x_125 - $__internal_1_$__cuda_sm3x_div_rn_noftz_f32_slowpath)
$__internal_1_$__cuda_sm3x_div_rn_noftz_f32_slowpath:
[----:B------:R-:W-:Y:S01]  /*24c0*/  SHF.R.U32.HI R5, RZ, 0x17, R3 ;  /* 0x00000017ff057819 */ /* 0x000fe20000011603 */
[----:B------:R-:W-:Y:S01]  /*24d0*/  BSSY.RECONVERGENT B3, `(.L_x_84) ;  /* 0x0000063000037945 */ /* 0x000fe20003800200 */
[----:B------:R-:W-:Y:S02]  /*24e0*/  SHF.R.U32.HI R6, RZ, 0x17, R0 ;  /* 0x00000017ff067819 */ /* 0x000fe40000011600 */
[----:B------:R-:W-:Y:S02]  /*24f0*/  LOP3.LUT R5, R5, 0xff, RZ, 0xc0, !PT ;  /* 0x000000ff05057812 */ /* 0x000fe400078ec0ff */
[----:B------:R-:W-:Y:S02]  /*2500*/  LOP3.LUT R14, R6, 0xff, RZ, 0xc0, !PT ;  /* 0x000000ff060e7812 */ /* 0x000fe400078ec0ff */
[----:B------:R-:W-:Y:S02]  /*2510*/  IADD3 R7, PT, PT, R5, -0x1, RZ ;  /* 0xffffffff05077810 */ /* 0x000fe40007ffe0ff */
[----:B------:R-:W-:-:S02]  /*2520*/  IADD3 R6, PT, PT, R14, -0x1, RZ ;  /* 0xffffffff0e067810 */ /* 0x000fc40007ffe0ff */
[----:B------:R-:W-:-:S04]  /*2530*/  ISETP.GT.U32.AND P0, PT, R7, 0xfd, PT ;  /* 0x000000fd0700780c */ /* 0x000fc80003f04070 */
[----:B------:R-:W-:-:S13]  /*2540*/  ISETP.GT.U32.OR P0, PT, R6, 0xfd, P0 ;  /* 0x000000fd0600780c */ /* 0x000fda0000704470 */
[----:B------:R-:W-:Y:S01]  /*2550*/  @!P0 MOV R6, RZ ;  /* 0x000000ff00068202 */ /* 0x000fe20000000f00 */
[----:B------:R-:W-:Y:S06]  /*2560*/  @!P0 BRA `(.L_x_85) ;  /* 0x0000000000608947 */ /* 0x000fec0003800000 */
[----:B------:R-:W-:Y:S02]  /*2570*/  FSETP.GTU.FTZ.AND P0, PT, |R0|, +INF , PT ;  /* 0x7f8000000000780b */ /* 0x000fe40003f1c200 */
[----:B------:R-:W-:-:S04]  /*2580*/  FSETP.GTU.FTZ.AND P1, PT, |R3|, +INF , PT ;  /* 0x7f8000000300780b */ /* 0x000fc80003f3c200 */
[----:B------:R-:W-:-:S13]  /*2590*/  PLOP3.LUT P0, PT, P0, P1, PT, 0xf8, 0x8f ;  /* 0x00000000008f781c */ /* 0x000fda0000703f70 */
[----:B------:R-:W-:Y:S05]  /*25a0*/  @P0 BRA `(.L_x_86) ;  /* 0x0000000400500947 */ /* 0x000fea0003800000 */
[----:B------:R-:W-:-:S13]  /*25b0*/  LOP3.LUT P0, RZ, R3, 0x7fffffff, R0, 0xc8, !PT ;  /* 0x7fffffff03ff7812 */ /* 0x000fda000780c800 */
[----:B------:R-:W-:Y:S05]  /*25c0*/  @!P0 BRA `(.L_x_87) ;  /* 0x0000000400408947 */ /* 0x000fea0003800000 */
[C---:B------:R-:W-:Y:S02]  /*25d0*/  FSETP.NEU.FTZ.AND P1, PT, |R0|.reuse, +INF , PT ;  /* 0x7f8000000000780b */ /* 0x040fe40003f3d200 */
[----:B------:R-:W-:Y:S02]  /*25e0*/  FSETP.NEU.FTZ.AND P2, PT, |R3|, +INF , PT ;  /* 0x7f8000000300780b */ /* 0x000fe40003f5d200 */
[----:B------:R-:W-:-:S11]  /*25f0*/  FSETP.NEU.FTZ.AND P0, PT, |R0|, +INF , PT ;  /* 0x7f8000000000780b */ /* 0x000fd60003f1d200 */
[----:B------:R-:W-:Y:S05]  /*2600*/  @!P2 BRA !P1, `(.L_x_87) ;  /* 0x000000040030a947 */ /* 0x000fea0004800000 */
[----:B------:R-:W-:-:S04]  /*2610*/  LOP3.LUT P1, RZ, R0, 0x7fffffff, RZ, 0xc0, !PT ;  /* 0x7fffffff00ff7812 */ /* 0x000fc8000782c0ff */
[----:B------:R-:W-:-:S13]  /*2620*/  PLOP3.LUT P1, PT, P2, P1, PT, 0x2f, 0xf2 ;  /* 0x0000000000f2781c */ /* 0x000fda0001722577 */
[----:B------:R-:W-:Y:S05]  /*2630*/  @P1 BRA `(.L_x_88) ;  /* 0x00000004001c1947 */ /* 0x000fea0003800000 */
[----:B------:R-:W-:-:S04]  /*2640*/  LOP3.LUT P1, RZ, R3, 0x7fffffff, RZ, 0xc0, !PT ;  /* 0x7fffffff03ff7812 */ /* 0x000fc8000782c0ff */
[----:B------:R-:W-:-:S13]  /*2650*/  PLOP3.LUT P0, PT, P0, P1, PT, 0x2f, 0xf2 ;  /* 0x0000000000f2781c */ /* 0x000fda0000702577 */
[----:B------:R-:W-:Y:S05]  /*2660*/  @P0 BRA `(.L_x_89) ;  /* 0x0000000400040947 */ /* 0x000fea0003800000 */
[----:B------:R-:W-:Y:S01]  /*2670*/  VIADD R6, R14, 0xffffffff ;  /* 0xffffffff0e067836 */ /* 0x000fe20000000000 */
[----:B------:R-:W-:-:S04]  /*2680*/  ISETP.GE.AND P1, PT, R7, RZ, PT ;  /* 0x000000ff0700720c */ /* 0x000fc80003f26270 */
[----:B------:R-:W-:-:S09]  /*2690*/  ISETP.GE.AND P0, PT, R6, RZ, PT ;  /* 0x000000ff0600720c */ /* 0x000fd20003f06270 */
[----:B------:R-:W-:-:S04]  /*26a0*/  @!P1 FFMA R3, R3, 1.84467440737095516160e+19, RZ ;  /* 0x5f80000003039823 */ /* 0x000fc800000000ff */
[----:B------:R-:W-:Y:S01]  /*26b0*/  @P0 MOV R6, RZ ;  /* 0x000000ff00060202 */ /* 0x000fe20000000f00 */
[----:B------:R-:W-:Y:S01]  /*26c0*/  @!P0 FFMA R0, R0, 1.84467440737095516160e+19, RZ ;  /* 0x5f80000000008823 */ /* 0x000fe200000000ff */
[----:B------:R-:W-:-:S04]  /*26d0*/  @!P0 MOV R6, 0xffffffc0 ;  /* 0xffffffc000068802 */ /* 0x000fc80000000f00 */
[----:B------:R-:W-:-:S07]  /*26e0*/  @!P1 IADD3 R6, PT, PT, R6, 0x40, RZ ;  /* 0x0000004006069810 */ /* 0x000fce0007ffe0ff */
.L_x_85:
[----:B------:R-:W-:Y:S01]  /*26f0*/  LEA R12, R5, 0xc0800000, 0x17 ;  /* 0xc0800000050c7811 */ /* 0x000fe200078eb8ff */
[----:B------:R-:W-:Y:S03]  /*2700*/  BSSY.RECONVERGENT B4, `(.L_x_90) ;  /* 0x0000036000047945 */ /* 0x000fe60003800200 */
[----:B------:R-:W-:Y:S02]  /*2710*/  IADD3 R12, PT, PT, -R12, R3, RZ ;  /* 0x000000030c0c7210 */ /* 0x000fe40007ffe1ff */
[----:B------:R-:W-:Y:S02]  /*2720*/  IADD3 R3, PT, PT, R14, -0x7f, RZ ;  /* 0xffffff810e037810 */ /* 0x000fe40007ffe0ff */
[----:B------:R-:W0:Y:S01]  /*2730*/  MUFU.RCP R7, R12 ;  /* 0x0000000c00077308 */ /* 0x000e220000001000 */
[----:B------:R-:W-:Y:S01]  /*2740*/  FADD.FTZ R15, -R12, -RZ ;  /* 0x800000ff0c0f7221 */ /* 0x000fe20000010100 */
[C---:B------:R-:W-:Y:S01]  /*2750*/  IADD3 R5, PT, PT, R3.reuse, 0x7f, -R5 ;  /* 0x0000007f03057810 */ /* 0x040fe20007ffe805 */
[----:B------:R-:W-:-:S03]  /*2760*/  IMAD R0, R3, -0x800000, R0 ;  /* 0xff80000003007824 */ /* 0x000fc600078e0200 */
[----:B------:R-:W-:Y:S01]  /*2770*/  IADD3 R5, PT, PT, R5, R6, RZ ;  /* 0x0000000605057210 */ /* 0x000fe20007ffe0ff */
[----:B0-----:R-:W-:-:S04]  /*2780*/  FFMA R14, R7, R15, 1 ;  /* 0x3f800000070e7423 */ /* 0x001fc8000000000f */
[----:B------:R-:W-:-:S04]  /*2790*/  FFMA R16, R7, R14, R7 ;  /* 0x0000000e07107223 */ /* 0x000fc80000000007 */
[----:B------:R-:W-:-:S04]  /*27a0*/  FFMA R7, R0, R16, RZ ;  /* 0x0000001000077223 */ /* 0x000fc800000000ff */
[----:B------:R-:W-:-:S04]  /*27b0*/  FFMA R14, R15, R7, R0 ;  /* 0x000000070f0e7223 */ /* 0x000fc80000000000 */
[----:B------:R-:W-:-:S04]  /*27c0*/  FFMA R7, R16, R14, R7 ;  /* 0x0000000e10077223 */ /* 0x000fc80000000007 */
[----:B------:R-:W-:-:S04]  /*27d0*/  FFMA R14, R15, R7, R0 ;  /* 0x000000070f0e7223 */ /* 0x000fc80000000000 */
[----:B------:R-:W-:-:S05]  /*27e0*/  FFMA R0, R16, R14, R7 ;  /* 0x0000000e10007223 */ /* 0x000fca0000000007 */
[----:B------:R-:W-:-:S04]  /*27f0*/  SHF.R.U32.HI R3, RZ, 0x17, R0 ;  /* 0x00000017ff037819 */ /* 0x000fc80000011600 */
[----:B------:R-:W-:-:S05]  /*2800*/  LOP3.LUT R3, R3, 0xff, RZ, 0xc0, !PT ;  /* 0x000000ff03037812 */ /* 0x000fca00078ec0ff */
[----:B------:R-:W-:-:S05]  /*2810*/  IMAD.IADD R15, R3, 0x1, R5 ;  /* 0x00000001030f7824 */ /* 0x000fca00078e0205 */
[----:B------:R-:W-:-:S04]  /*2820*/  IADD3 R3, PT, PT, R15, -0x1, RZ ;  /* 0xffffffff0f037810 */ /* 0x000fc80007ffe0ff */
[----:B------:R-:W-:-:S13]  /*2830*/  ISETP.GE.U32.AND P0, PT, R3, 0xfe, PT ;  /* 0x000000fe0300780c */ /* 0x000fda0003f06070 */
[----:B------:R-:W-:Y:S05]  /*2840*/  @!P0 BRA `(.L_x_91) ;  /* 0x0000000000808947 */ /* 0x000fea0003800000 */
[----:B------:R-:W-:-:S13]  /*2850*/  ISETP.GT.AND P0, PT, R15, 0xfe, PT ;  /* 0x000000fe0f00780c */ /* 0x000fda0003f04270 */
[----:B------:R-:W-:Y:S05]  /*2860*/  @P0 BRA `(.L_x_92) ;  /* 0x00000000006c0947 */ /* 0x000fea0003800000 */
[----:B------:R-:W-:-:S13]  /*2870*/  ISETP.GE.AND P0, PT, R15, 0x1, PT ;  /* 0x000000010f00780c */ /* 0x000fda0003f06270 */
[----:B------:R-:W-:Y:S05]  /*2880*/  @P0 BRA `(.L_x_93) ;  /* 0x0000000000740947 */ /* 0x000fea0003800000 */
[----:B------:R-:W-:Y:S02]  /*2890*/  ISETP.GE.AND P0, PT, R15, -0x18, PT ;  /* 0xffffffe80f00780c */ /* 0x000fe40003f06270 */
[----:B------:R-:W-:-:S11]  /*28a0*/  LOP3.LUT R0, R0, 0x80000000, RZ, 0xc0, !PT ;  /* 0x8000000000007812 */ /* 0x000fd600078ec0ff */
[----:B------:R-:W-:Y:S05]  /*28b0*/  @!P0 BRA `(.L_x_93) ;  /* 0x0000000000688947 */ /* 0x000fea0003800000 */
[CCC-:B------:R-:W-:Y:S01]  /*28c0*/  FFMA.RZ R3, R16.reuse, R14.reuse, R7.reuse ;  /* 0x0000000e10037223 */ /* 0x1c0fe2000000c007 */
[C---:B------:R-:W-:Y:S01]  /*28d0*/  IADD3 R12, PT, PT, R15.reuse, 0x20, RZ ;  /* 0x000000200f0c7810 */ /* 0x040fe20007ffe0ff */
[CCC-:B------:R-:W-:Y:S01]  /*28e0*/  FFMA.RM R6, R16.reuse, R14.reuse, R7.reuse ;  /* 0x0000000e10067223 */ /* 0x1c0fe20000004007 */
[----:B------:R-:W-:Y:S02]  /*28f0*/  ISETP.NE.AND P2, PT, R15, RZ, PT ;  /* 0x000000ff0f00720c */ /* 0x000fe40003f45270 */
[----:B------:R-:W-:Y:S01]  /*2900*/  LOP3.LUT R5, R3, 0x7fffff, RZ, 0xc0, !PT ;  /* 0x007fffff03057812 */ /* 0x000fe200078ec0ff */
[----:B------:R-:W-:Y:S01]  /*2910*/  FFMA.RP R3, R16, R14, R7 ;  /* 0x0000000e10037223 */ /* 0x000fe20000008007 */
[----:B------:R-:W-:Y:S02]  /*2920*/  ISETP.NE.AND P1, PT, R15, RZ, PT ;  /* 0x000000ff0f00720c */ /* 0x000fe40003f25270 */
[----:B------:R-:W-:Y:S02]  /*2930*/  LOP3.LUT R5, R5, 0x800000, RZ, 0xfc, !PT ;  /* 0x0080000005057812 */ /* 0x000fe400078efcff */
[----:B------:R-:W-:-:S02]  /*2940*/  IADD3 R7, PT, PT, -R15, RZ, RZ ;  /* 0x000000ff0f077210 */ /* 0x000fc40007ffe1ff */
[----:B------:R-:W-:Y:S02]  /*2950*/  SHF.L.U32 R12, R5, R12, RZ ;  /* 0x0000000c050c7219 */ /* 0x000fe400000006ff */
[----:B------:R-:W-:Y:S02]  /*2960*/  FSETP.NEU.FTZ.AND P0, PT, R3, R6, PT ;  /* 0x000000060300720b */ /* 0x000fe40003f1d000 */
[----:B------:R-:W-:Y:S02]  /*2970*/  SEL R6, R7, RZ, P2 ;  /* 0x000000ff07067207 */ /* 0x000fe40001000000 */
[----:B------:R-:W-:Y:S02]  /*2980*/  ISETP.NE.AND P1, PT, R12, RZ, P1 ;  /* 0x000000ff0c00720c */ /* 0x000fe40000f25270 */
[----:B------:R-:W-:Y:S02]  /*2990*/  SHF.R.U32.HI R6, RZ, R6, R5 ;  /* 0x00000006ff067219 */ /* 0x000fe40000011605 */
[----:B------:R-:W-:-:S02]  /*29a0*/  PLOP3.LUT P0, PT, P0, P1, PT, 0xf8, 0x8f ;  /* 0x00000000008f781c */ /* 0x000fc40000703f70 */
[----:B------:R-:W-:Y:S02]  /*29b0*/  SHF.R.U32.HI R12, RZ, 0x1, R6 ;  /* 0x00000001ff0c7819 */ /* 0x000fe40000011606 */
[----:B------:R-:W-:-:S04]  /*29c0*/  SEL R3, RZ, 0x1, !P0 ;  /* 0x00000001ff037807 */ /* 0x000fc80004000000 */
[----:B------:R-:W-:-:S04]  /*29d0*/  LOP3.LUT R3, R3, 0x1, R12, 0xf8, !PT ;  /* 0x0000000103037812 */ /* 0x000fc800078ef80c */
[----:B------:R-:W-:-:S04]  /*29e0*/  LOP3.LUT R3, R3, R6, RZ, 0xc0, !PT ;  /* 0x0000000603037212 */ /* 0x000fc800078ec0ff */
[----:B------:R-:W-:-:S04]  /*29f0*/  IADD3 R3, PT, PT, R12, R3, RZ ;  /* 0x000000030c037210 */ /* 0x000fc80007ffe0ff */
[----:B------:R-:W-:Y:S01]  /*2a00*/  LOP3.LUT R0, R3, R0, RZ, 0xfc, !PT ;  /* 0x0000000003007212 */ /* 0x000fe200078efcff */
[----:B------:R-:W-:Y:S06]  /*2a10*/  BRA `(.L_x_93) ;  /* 0x0000000000107947 */ /* 0x000fec0003800000 */
.L_x_92:
[----:B------:R-:W-:-:S04]  /*2a20*/  LOP3.LUT R0, R0, 0x80000000, RZ, 0xc0, !PT ;  /* 0x8000000000007812 */ /* 0x000fc800078ec0ff */
[----:B------:R-:W-:Y:S01]  /*2a30*/  LOP3.LUT R0, R0, 0x7f800000, RZ, 0xfc, !PT ;  /* 0x7f80000000007812 */ /* 0x000fe200078efcff */
[----:B------:R-:W-:Y:S06]  /*2a40*/  BRA `(.L_x_93) ;  /* 0x0000000000047947 */ /* 0x000fec0003800000 */
.L_x_91:
[----:B------:R-:W-:-:S07]  /*2a50*/  LEA R0, R5, R0, 0x17 ;  /* 0x0000000005007211 */ /* 0x000fce00078eb8ff */
.L_x_93:
[----:B------:R-:W-:Y:S05]  /*2a60*/  BSYNC.RECONVERGENT B4 ;  /* 0x0000000000047941 */ /* 0x000fea0003800200 */
.L_x_90:
[----:B------:R-:W-:Y:S05]  /*2a70*/  BRA `(.L_x_94) ;  /* 0x0000000000207947 */ /* 0x000fea0003800000 */
.L_x_89:
[----:B------:R-:W-:-:S04]  /*2a80*/  LOP3.LUT R0, R3, 0x80000000, R0, 0x48, !PT ;  /* 0x8000000003007812 */ /* 0x000fc800078e4800 */
[----:B------:R-:W-:Y:S01]  /*2a90*/  LOP3.LUT R0, R0, 0x7f800000, RZ, 0xfc, !PT ;  /* 0x7f80000000007812 */ /* 0x000fe200078efcff */
[----:B------:R-:W-:Y:S06]  /*2aa0*/  BRA `(.L_x_94) ;  /* 0x0000000000147947 */ /* 0x000fec0003800000 */
.L_x_88:
[----:B------:R-:W-:Y:S01]  /*2ab0*/  LOP3.LUT R0, R3, 0x80000000, R0, 0x48, !PT ;  /* 0x8000000003007812 */ /* 0x000fe200078e4800 */
[----:B------:R-:W-:Y:S06]  /*2ac0*/  BRA `(.L_x_94) ;  /* 0x00000000000c7947 */ /* 0x000fec0003800000 */
.L_x_87:
[----:B------:R-:W0:Y:S01]  /*2ad0*/  MUFU.RSQ R0, -QNAN ;  /* 0xffc0000000007908 */ /* 0x000e220000001400 */
[----:B------:R-:W-:Y:S05]  /*2ae0*/  BRA `(.L_x_94) ;  /* 0x0000000000047947 */ /* 0x000fea0003800000 */
.L_x_86:
[----:B------:R-:W-:-:S07]  /*2af0*/  FADD.FTZ R0, R0, R3 ;  /* 0x0000000300007221 */ /* 0x000fce0000010000 */
.L_x_94:
[----:B------:R-:W-:Y:S05]  /*2b00*/  BSYNC.RECONVERGENT B3 ;  /* 0x0000000000037941 */ /* 0x000fea0003800200 */
.L_x_84:
[----:B------:R-:W-:-:S04]  /*2b10*/  HFMA2 R5, -RZ, RZ, 0, 0 ;  /* 0x00000000ff057431 */ /* 0x000fc800000001ff */
[----:B0-----:R-:W-:Y:S05]  /*2b20*/  RET.REL.NODEC R4 `(_Z25queryballtrajectoryKerneliiiifiPKfS0_PiS1_) ;  /* 0xffffffd404347950 */ /* 0x001fea0003c3ffff */
.L_x_95:
        /* <DEDUP_REMOVED lines=13> */
.L_x_125:


//--------------------- .text._Z25grouptrajectorygradKerneliiiiiiPKfPKiPf --------------------------
	.section	.text._Z25grouptrajectorygradKerneliiiiiiPKfPKiPf,"ax",@progbits
	.align	128
        .global         _Z25grouptrajectorygradKerneliiiiiiPKfPKiPf
        .type           _Z25grouptrajectorygradKerneliiiiiiPKfPKiPf,@function
        .size           _Z25grouptrajectorygradKerneliiiiiiPKfPKiPf,(.L_x_128 - _Z25grouptrajectorygradKerneliiiiiiPKfPKiPf)
        .other          _Z25grouptrajectorygradKerneliiiiiiPKfPKiPf,@"STO_CUDA_ENTRY STV_DEFAULT"
_Z25grouptrajectorygradKerneliiiiiiPKfPKiPf:
.text._Z25grouptrajectorygradKerneliiiiiiPKfPKiPf:
[----:B------:R-:W-:Y:S08]  /*0000*/  LDC R1, c[0x0][0x37c] ;  /* 0x0000df00ff017b82 */ /* 0x000ff00000000800 */
[----:B------:R-:W0:Y:S08]  /*0010*/  S2UR UR4, SR_CTAID.X ;  /* 0x00000000000479c3 */ /* 0x000e300000002500 */
[----:B------:R-:W0:Y:S02]  /*0020*/  LDC R0, c[0x0][0x380] ;  /* 0x0000e000ff007b82 */ /* 0x000e240000000800 */
[----:B0-----:R-:W-:-:S13]  /*0030*/  ISETP.LE.AND P0, PT, R0, UR4, PT ;  /* 0x0000000400007c0c */ /* 0x001fda000bf03270 */
[----:B------:R-:W-:Y:S05]  /*0040*/  @P0 EXIT ;  /* 0x000000000000094d */ /* 0x000fea0003800000 */
[----:B------:R-:W0:Y:S01]  /*0050*/  LDC.64 R2, c[0x0][0x390] ;  /* 0x0000e400ff027b82 */ /* 0x000e220000000a00 */
[----:B------:R-:W0:Y:S02]  /*0060*/  LDCU UR18, c[0x0][0x388] ;  /* 0x00007100ff1277ac */ /* 0x000e240008000800 */
[----:B0-----:R-:W-:-:S04]  /*0070*/  VIMNMX3 R0, R3, UR18, R2, PT ;  /* 0x0000001203007c0f */ /* 0x001fc8000b800102 */
[----:B------:R-:W-:-:S13]  /*0080*/  ISETP.GE.AND P0, PT, R0, 0x1, PT ;  /* 0x000000010000780c */ /* 0x000fda0003f06270 */
[----:B------:R-:W-:Y:S05]  /*0090*/  @!P0 EXIT ;  /* 0x000000000000894d */ /* 0x000fea0003800000 */
[----:B------:R-:W0:Y:S01]  /*00a0*/  LDCU.64 UR8, c[0x0][0x3a8] ;  /* 0x00007500ff0877ac */ /* 0x000e220008000a00 */
[----:B------:R-:W1:Y:S01]  /*00b0*/  S2R R0, SR_TID.X ;  /* 0x0000000000007919 */ /* 0x000e620000002100 */
[----:B------:R-:W-:Y:S01]  /*00c0*/  IMAD R2, R2, UR18, RZ ;  /* 0x0000001202027c24 */ /* 0x000fe2000f8e02ff */
[----:B------:R-:W2:Y:S01]  /*00d0*/  LDCU.64 UR6, c[0x0][0x398] ;  /* 0x00007300ff0677ac */ /* 0x000ea20008000a00 */
[----:B------:R-:W3:Y:S01]  /*00e0*/  LDCU UR19, c[0x0][0x38c] ;  /* 0x00007180ff1377ac */ /* 0x000ee20008000800 */
[----:B------:R-:W-:Y:S02]  /*00f0*/  ULOP3.LUT UR10, UR18, 0xf, URZ, 0xc0, !UPT ;  /* 0x0000000f120a7892 */ /* 0x000fe4000f8ec0ff */
[----:B------:R-:W-:Y:S02]  /*0100*/  ULOP3.LUT UR11, UR18, 0x7, URZ, 0xc0, !UPT ;  /* 0x00000007120b7892 */ /* 0x000fe4000f8ec0ff */
[----:B------:R-:W-:Y:S02]  /*0110*/  ULOP3.LUT UR13, UR18, 0x7ffffff0, URZ, 0xc0, !UPT ;  /* 0x7ffffff0120d7892 */ /* 0x000fe4000f8ec0ff */
[----:B0-----:R-:W-:-:S02]  /*0120*/  UIADD3 UR8, UP0, UPT, UR8, 0x20, URZ ;  /* 0x0000002008087890 */ /* 0x001fc4000ff1e0ff */
[----:B------:R-:W-:Y:S02]  /*0130*/  UIADD3 UR5, UPT, UPT, UR10, -0x1, URZ ;  /* 0xffffffff0a057890 */ /* 0x000fe4000fffe0ff */
[----:B--2---:R-:W-:Y:S02]  /*0140*/  UIADD3 UR6, UP1, UPT, UR6, 0x20, URZ ;  /* 0x0000002006067890 */ /* 0x004fe4000ff3e0ff */
[----:B------:R-:W-:Y:S01]  /*0150*/  UIADD3 UR12, UPT, UPT, UR11, -0x1, URZ ;  /* 0xffffffff0b0c7890 */ /* 0x000fe2000fffe0ff */
[----:B---3--:R-:W-:Y:S01]  /*0160*/  IMAD R3, R3, UR19, RZ ;  /* 0x0000001303037c24 */ /* 0x008fe2000f8e02ff */
[----:B------:R-:W-:Y:S02]  /*0170*/  UIADD3.X UR9, UPT, UPT, URZ, UR9, URZ, UP0, !UPT ;  /* 0x00000009ff097290 */ /* 0x000fe400087fe4ff */
[----:B------:R-:W-:Y:S01]  /*0180*/  UIADD3.X UR7, UPT, UPT, URZ, UR7, URZ, UP1, !UPT ;  /* 0x00000007ff077290 */ /* 0x000fe20008ffe4ff */
[----:B------:R-:W0:Y:S01]  /*0190*/  LDCU.64 UR16, c[0x0][0x358] ;  /* 0x00006b00ff1077ac */ /* 0x000e220008000a00 */
[----:B------:R-:W-:Y:S01]  /*01a0*/  ULOP3.LUT UR14, UR18, 0x3, URZ, 0xc0, !UPT ;  /* 0x00000003120e7892 */ /* 0x000fe2000f8ec0ff */
[----:B------:R-:W2:Y:S01]  /*01b0*/  LDCU UR15, c[0x0][0x360] ;  /* 0x00006c00ff0f77ac */ /* 0x000ea20008000800 */
[----:B------:R-:W-:-:S02]  /*01c0*/  UIADD3 UR20, UPT, UPT, -UR13, URZ, URZ ;  /* 0x000000ff0d147290 */ /* 0x000fc4000fffe1ff */
[----:B------:R-:W-:Y:S02]  /*01d0*/  UISETP.GE.U32.AND UP0, UPT, UR5, 0x7, UPT ;  /* 0x000000070500788c */ /* 0x000fe4000bf06070 */
[----:B-1----:R-:W-:-:S11]  /*01e0*/  UISETP.GE.U32.AND UP1, UPT, UR12, 0x3, UPT ;  /* 0x000000030c00788c */ /* 0x002fd6000bf26070 */
.L_x_106:
[----:B-1----:R-:W1:Y:S01]  /*01f0*/  LDCU UR5, c[0x0][0x38c] ;  /* 0x00007180ff0577ac */ /* 0x002e620008000800 */
[----:B------:R-:W-:Y:S01]  /*0200*/  BSSY.RECONVERGENT B0, `(.L_x_96) ;  /* 0x0000093000007945 */ /* 0x000fe20003800200 */
[----:B-1----:R-:W-:-:S13]  /*0210*/  ISETP.GE.AND P0, PT, R0, UR5, PT ;  /* 0x0000000500007c0c */ /* 0x002fda000bf06270 */
[----:B---34-:R-:W-:Y:S05]  /*0220*/  @P0 BRA `(.L_x_97) ;  /* 0x0000000800400947 */ /* 0x018fea0003800000 */
[----:B------:R-:W-:Y:S01]  /*0230*/  IMAD R4, R3, UR4, RZ ;  /* 0x0000000403047c24 */ /* 0x000fe2000f8e02ff */
[----:B------:R-:W-:-:S07]  /*0240*/  MOV R5, R0 ;  /* 0x0000000000057202 */ /* 0x000fce0000000f00 */
.L_x_105:
[----:B-1----:R-:W1:Y:S01]  /*0250*/  LDCU UR5, c[0x0][0x394] ;  /* 0x00007280ff0577ac */ /* 0x002e620008000800 */
[----:B------:R-:W-:Y:S01]  /*0260*/  HFMA2 R7, -RZ, RZ, 0, 0 ;  /* 0x00000000ff077431 */ /* 0x000fe200000001ff */
[----:B---3--:R-:W3:Y:S01]  /*0270*/  LDCU UR12, c[0x0][0x38c] ;  /* 0x00007180ff0c77ac */ /* 0x008ee20008000800 */
[C---:B-1----:R-:W-:Y:S01]  /*0280*/  IMAD R6, R5.reuse, UR5, R4 ;  /* 0x0000000505067c24 */ /* 0x042fe2000f8e0204 */
[----:B--2---:R-:W-:-:S04]  /*0290*/  IADD3 R5, PT, PT, R5, UR15, RZ ;  /* 0x0000000f05057c10 */ /* 0x004fc8000fffe0ff */
[----:B0--34-:R-:W-:-:S13]  /*02a0*/  ISETP.GE.AND P0, PT, R5, UR12, PT ;  /* 0x0000000c05007c0c */ /* 0x019fda000bf06270 */
.L_x_104:
[----:B01234-:R-:W1:Y:S01]  /*02b0*/  LDC.64 R16, c[0x0][0x3a0] ;  /* 0x0000e800ff107b82 */ /* 0x01fe620000000a00 */
[----:B------:R-:W-:Y:S01]  /*02c0*/  IADD3 R9, PT, PT, R6, R7, RZ ;  /* 0x0000000706097210 */ /* 0x000fe20007ffe0ff */
[----:B------:R-:W2:Y:S06]  /*02d0*/  LDCU UR5, c[0x0][0x394] ;  /* 0x00007280ff0577ac */ /* 0x000eac0008000800 */
[----:B------:R-:W3:Y:S01]  /*02e0*/  LDC R8, c[0x0][0x384] ;  /* 0x0000e100ff087b82 */ /* 0x000ee20000000800 */
[----:B-1----:R-:W-:-:S05]  /*02f0*/  IMAD.WIDE R16, R9, 0x4, R16 ;  /* 0x0000000409107825 */ /* 0x002fca00078e0210 */
[----:B0-----:R-:W3:Y:S01]  /*0300*/  LDG.E.CONSTANT R11, desc[UR16][R16.64] ;  /* 0x00000010100b7981 */ /* 0x001ee2000c1e9900 */
[----:B------:R-:W-:Y:S02]  /*0310*/  VIADD R7, R7, 0x1 ;  /* 0x0000000107077836 */ /* 0x000fe40000000000 */
[----:B------:R-:W-:-:S03]  /*0320*/  IMAD R13, R2, R9, RZ ;  /* 0x00000009020d7224 */ /* 0x000fc600078e02ff */
[----:B--2---:R-:W-:Y:S01]  /*0330*/  ISETP.NE.AND P1, PT, R7, UR5, PT ;  /* 0x0000000507007c0c */ /* 0x004fe2000bf25270 */
[----:B---3--:R-:W-:Y:S01]  /*0340*/  IMAD R11, R8, UR4, R11 ;  /* 0x00000004080b7c24 */ /* 0x008fe2000f8e020b */
[----:B------:R-:W-:-:S03]  /*0350*/  MOV R8, RZ ;  /* 0x000000ff00087202 */ /* 0x000fc60000000f00 */
[----:B------:R-:W-:-:S08]  /*0360*/  IMAD R15, R2, R11, RZ ;  /* 0x0000000b020f7224 */ /* 0x000fd000078e02ff */
.L_x_103:
[----:B0-----:R-:W0:Y:S01]  /*0370*/  LDCU UR5, c[0x0][0x388] ;  /* 0x00007100ff0577ac */ /* 0x001e220008000800 */
[----:B----4-:R-:W-:Y:S01]  /*0380*/  MOV R21, RZ ;  /* 0x000000ff00157202 */ /* 0x010fe20000000f00 */
[----:B0-----:R-:W-:Y:S02]  /*0390*/  UISETP.GE.U32.AND UP2, UPT, UR5, 0x10, UPT ;  /* 0x000000100500788c */ /* 0x001fe4000bf46070 */
[C---:B------:R-:W-:Y:S02]  /*03a0*/  IMAD R12, R8.reuse, UR5, R15 ;  /* 0x00000005080c7c24 */ /* 0x040fe4000f8e020f */
[----:B------:R-:W-:-:S05]  /*03b0*/  IMAD R10, R8, UR5, R13 ;  /* 0x00000005080a7c24 */ /* 0x000fca000f8e020d */
[----:B-123--:R-:W-:Y:S05]  /*03c0*/  BRA.U !UP2, `(.L_x_98) ;  /* 0x000000010ac87547 */ /* 0x00efea000b800000 */
[----:B------:R-:W0:Y:S01]  /*03d0*/  LDCU UR12, c[0x0][0x390] ;  /* 0x00007200ff0c77ac */ /* 0x000e220008000800 */
[----:B------:R-:W-:Y:S01]  /*03e0*/  MOV R14, UR20 ;  /* 0x00000014000e7c02 */ /* 0x000fe20008000f00 */
[--C-:B0-----:R-:W-:Y:S02]  /*03f0*/  IMAD R21, R11, UR12, R8.reuse ;  /* 0x0000000c0b157c24 */ /* 0x101fe4000f8e0208 */
[----:B------:R-:W-:Y:S02]  /*0400*/  IMAD R23, R9, UR12, R8 ;  /* 0x0000000c09177c24 */ /* 0x000fe4000f8e0208 */
[----:B------:R-:W-:Y:S02]  /*0410*/  IMAD R21, R21, UR5, RZ ;  /* 0x0000000515157c24 */ /* 0x000fe4000f8e02ff */
[----:B------:R-:W-:-:S07]  /*0420*/  IMAD R23, R23, UR5, RZ ;  /* 0x0000000517177c24 */ /* 0x000fce000f8e02ff */
.L_x_99:
[----:B------:R-:W-:Y:S01]  /*0430*/  MOV R19, UR7 ;  /* 0x0000000700137c02 */ /* 0x000fe20008000f00 */
[----:B------:R-:W-:-:S04]  /*0440*/  IMAD.U32 R18, RZ, RZ, UR6 ;  /* 0x00000006ff127e24 */ /* 0x000fc8000f8e00ff */
[----:B------:R-:W-:-:S05]  /*0450*/  IMAD.WIDE R18, R23, 0x4, R18 ;  /* 0x0000000417127825 */ /* 0x000fca00078e0212 */
[----:B--2---:R-:W2:Y:S04]  /*0460*/  LDG.E.CONSTANT R27, desc[UR16][R18.64+-0x20] ;  /* 0xffffe010121b7981 */ /* 0x004ea8000c1e9900 */
[----:B------:R-:W3:Y:S04]  /*0470*/  LDG.E.CONSTANT R29, desc[UR16][R18.64+-0x1c] ;  /* 0xffffe410121d7981 */ /* 0x000ee8000c1e9900 */
[----:B------:R-:W4:Y:S04]  /*0480*/  LDG.E.CONSTANT R20, desc[UR16][R18.64+-0x18] ;  /* 0xffffe81012147981 */ /* 0x000f28000c1e9900 */
[----:B------:R-:W5:Y:S04]  /*0490*/  LDG.E.CONSTANT R22, desc[UR16][R18.64+-0x14] ;  /* 0xffffec1012167981 */ /* 0x000f68000c1e9900 */
[----:B------:R-:W5:Y:S01]  /*04a0*/  LDG.E.CONSTANT R25, desc[UR16][R18.64+-0x10] ;  /* 0xfffff01012197981 */ /* 0x000f62000c1e9900 */
[----:B------:R-:W-:-:S02]  /*04b0*/  MOV R16, UR8 ;  /* 0x0000000800107c02 */ /* 0x000fc40008000f00 */
[----:B------:R-:W-:Y:S01]  /*04c0*/  MOV R17, UR9 ;  /* 0x0000000900117c02 */ /* 0x000fe20008000f00 */
[----:B------:R-:W5:Y:S02]  /*04d0*/  LDG.E.CONSTANT R24, desc[UR16][R18.64+-0xc] ;  /* 0xfffff41012187981 */ /* 0x000f64000c1e9900 */
[----:B------:R-:W-:Y:S02]  /*04e0*/  IMAD.WIDE R16, R21, 0x4, R16 ;  /* 0x0000000415107825 */ /* 0x000fe400078e0210 */
[----:B------:R-:W5:Y:S04]  /*04f0*/  LDG.E.CONSTANT R26, desc[UR16][R18.64+-0x8] ;  /* 0xfffff810121a7981 */ /* 0x000f68000c1e9900 */
[----:B------:R-:W5:Y:S04]  /*0500*/  LDG.E.CONSTANT R28, desc[UR16][R18.64+-0x4] ;  /* 0xfffffc10121c7981 */ /* 0x000f68000c1e9900 */
[----:B--2---:R0:W-:Y:S04]  /*0510*/  REDG.E.ADD.F32.FTZ.RN.STRONG.GPU desc[UR16][R16.64+-0x20], R27 ;  /* 0xffffe01b100079a6 */ /* 0x0041e8000c12f310 */
[----:B---3--:R-:W-:Y:S04]  /*0520*/  REDG.E.ADD.F32.FTZ.RN.STRONG.GPU desc[UR16][R16.64+-0x1c], R29 ;  /* 0xffffe41d100079a6 */ /* 0x008fe8000c12f310 */
[----:B----4-:R-:W-:Y:S04]  /*0530*/  REDG.E.ADD.F32.FTZ.RN.STRONG.GPU desc[UR16][R16.64+-0x18], R20 ;  /* 0xffffe814100079a6 */ /* 0x010fe8000c12f310 */
[----:B-----5:R-:W-:Y:S04]  /*0540*/  REDG.E.ADD.F32.FTZ.RN.STRONG.GPU desc[UR16][R16.64+-0x14], R22 ;  /* 0xffffec16100079a6 */ /* 0x020fe8000c12f310 */
[----:B------:R1:W-:Y:S04]  /*0550*/  REDG.E.ADD.F32.FTZ.RN.STRONG.GPU desc[UR16][R16.64+-0x10], R25 ;  /* 0xfffff019100079a6 */ /* 0x0003e8000c12f310 */
[----:B0-----:R-:W2:Y:S04]  /*0560*/  LDG.E.CONSTANT R27, desc[UR16][R18.64+0x4] ;  /* 0x00000410121b7981 */ /* 0x001ea8000c1e9900 */
[----:B------:R0:W-:Y:S04]  /*0570*/  REDG.E.ADD.F32.FTZ.RN.STRONG.GPU desc[UR16][R16.64+-0xc], R24 ;  /* 0xfffff418100079a6 */ /* 0x0001e8000c12f310 */
[----:B-1----:R-:W3:Y:S04]  /*0580*/  LDG.E.CONSTANT R25, desc[UR16][R18.64] ;  /* 0x0000001012197981 */ /* 0x002ee8000c1e9900 */
[----:B------:R-:W-:Y:S04]  /*0590*/  REDG.E.ADD.F32.FTZ.RN.STRONG.GPU desc[UR16][R16.64+-0x8], R26 ;  /* 0xfffff81a100079a6 */ /* 0x000fe8000c12f310 */
[----:B------:R-:W4:Y:S04]  /*05a0*/  LDG.E.CONSTANT R29, desc[UR16][R18.64+0x8] ;  /* 0x00000810121d7981 */ /* 0x000f28000c1e9900 */
[----:B------:R-:W-:Y:S04]  /*05b0*/  REDG.E.ADD.F32.FTZ.RN.STRONG.GPU desc[UR16][R16.64+-0x4], R28 ;  /* 0xfffffc1c100079a6 */ /* 0x000fe8000c12f310 */
[----:B------:R-:W5:Y:S04]  /*05c0*/  LDG.E.CONSTANT R20, desc[UR16][R18.64+0xc] ;  /* 0x00000c1012147981 */ /* 0x000f68000c1e9900 */
[----:B------:R-:W5:Y:S04]  /*05d0*/  LDG.E.CONSTANT R22, desc[UR16][R18.64+0x10] ;  /* 0x0000101012167981 */ /* 0x000f68000c1e9900 */
[----:B0-----:R-:W5:Y:S04]  /*05e0*/  LDG.E.CONSTANT R24, desc[UR16][R18.64+0x1c] ;  /* 0x00001c1012187981 */ /* 0x001f68000c1e9900 */
[----:B---3--:R0:W-:Y:S04]  /*05f0*/  REDG.E.ADD.F32.FTZ.RN.STRONG.GPU desc[UR16][R16.64], R25 ;  /* 0x00000019100079a6 */ /* 0x0081e8000c12f310 */
[----:B--2---:R1:W-:Y:S01]  /*0600*/  REDG.E.ADD.F32.FTZ.RN.STRONG.GPU desc[UR16][R16.64+0x4], R27 ;  /* 0x0000041b100079a6 */ /* 0x0043e2000c12f310 */
[----:B------:R-:W-:-:S03]  /*0610*/  VIADD R14, R14, 0x10 ;  /* 0x000000100e0e7836 */ /* 0x000fc60000000000 */
[----:B----4-:R2:W-:Y:S04]  /*0620*/  REDG.E.ADD.F32.FTZ.RN.STRONG.GPU desc[UR16][R16.64+0x8], R29 ;  /* 0x0000081d100079a6 */ /* 0x0105e8000c12f310 */
[----:B0-----:R-:W3:Y:S04]  /*0630*/  LDG.E.CONSTANT R25, desc[UR16][R18.64+0x14] ;  /* 0x0000141012197981 */ /* 0x001ee8000c1e9900 */
[----:B-1----:R-:W4:Y:S01]  /*0640*/  LDG.E.CONSTANT R27, desc[UR16][R18.64+0x18] ;  /* 0x00001810121b7981 */ /* 0x002f22000c1e9900 */
[----:B------:R-:W-:-:S03]  /*0650*/  ISETP.NE.AND P2, PT, R14, RZ, PT ;  /* 0x000000ff0e00720c */ /* 0x000fc60003f45270 */
[----:B-----5:R2:W-:Y:S04]  /*0660*/  REDG.E.ADD.F32.FTZ.RN.STRONG.GPU desc[UR16][R16.64+0xc], R20 ;  /* 0x00000c14100079a6 */ /* 0x0205e8000c12f310 */
[----:B------:R2:W-:Y:S01]  /*0670*/  REDG.E.ADD.F32.FTZ.RN.STRONG.GPU desc[UR16][R16.64+0x10], R22 ;  /* 0x00001016100079a6 */ /* 0x0005e2000c12f310 */
[----:B------:R-:W-:Y:S02]  /*0680*/  IADD3 R21, PT, PT, R21, 0x10, RZ ;  /* 0x0000001015157810 */ /* 0x000fe40007ffe0ff */
[----:B------:R-:W-:Y:S01]  /*0690*/  IADD3 R23, PT, PT, R23, 0x10, RZ ;  /* 0x0000001017177810 */ /* 0x000fe20007ffe0ff */
[----:B---3--:R2:W-:Y:S04]  /*06a0*/  REDG.E.ADD.F32.FTZ.RN.STRONG.GPU desc[UR16][R16.64+0x14], R25 ;  /* 0x00001419100079a6 */ /* 0x0085e8000c12f310 */
[----:B----4-:R2:W-:Y:S04]  /*06b0*/  REDG.E.ADD.F32.FTZ.RN.STRONG.GPU desc[UR16][R16.64+0x18], R27 ;  /* 0x0000181b100079a6 */ /* 0x0105e8000c12f310 */
[----:B------:R2:W-:Y:S01]  /*06c0*/  REDG.E.ADD.F32.FTZ.RN.STRONG.GPU desc[UR16][R16.64+0x1c], R24 ;  /* 0x00001c18100079a6 */ /* 0x0005e2000c12f310 */
[----:B------:R-:W-:Y:S05]  /*06d0*/  @P2 BRA `(.L_x_99) ;  /* 0xfffffffc00542947 */ /* 0x000fea000383ffff */
[----:B------:R-:W-:-:S07]  /*06e0*/  MOV R21, UR13 ;  /* 0x0000000d00157c02 */ /* 0x000fce0008000f00 */
.L_x_98:
[----:B------:R-:W-:-:S09]  /*06f0*/  UISETP.NE.AND UP2, UPT, UR10, URZ, UPT ;  /* 0x000000ff0a00728c */ /* 0x000fd2000bf45270 */
[----:B------:R-:W-:Y:S05]  /*0700*/  BRA.U !UP2, `(.L_x_100) ;  /* 0x000000010af07547 */ /* 0x000fea000b800000 */
[----:B------:R-:W-:Y:S01]  /*0710*/  UISETP.NE.AND UP2, UPT, UR11, URZ, UPT ;  /* 0x000000ff0b00728c */ /* 0x000fe2000bf45270 */
[----:B------:R-:W-:Y:S10]  /*0720*/  BRA.U !UP0, `(.L_x_101) ;  /* 0x00000001085c7547 */ /* 0x000ff4000b800000 */
[----:B------:R-:W0:Y:S01]  /*0730*/  LDC.64 R18, c[0x0][0x398] ;  /* 0x0000e600ff127b82 */ /* 0x000e220000000a00 */
[----:B--2---:R-:W-:Y:S01]  /*0740*/  IMAD.IADD R25, R10, 0x1, R21 ;  /* 0x000000010a197824 */ /* 0x004fe200078e0215 */
[----:B------:R-:W-:-:S06]  /*0750*/  IADD3 R23, PT, PT, R12, R21, RZ ;  /* 0x000000150c177210 */ /* 0x000fcc0007ffe0ff */
[----:B------:R-:W1:Y:S01]  /*0760*/  LDC.64 R16, c[0x0][0x3a8] ;  /* 0x0000ea00ff107b82 */ /* 0x000e620000000a00 */
[----:B0-----:R-:W-:-:S05]  /*0770*/  IMAD.WIDE R18, R25, 0x4, R18 ;  /* 0x0000000419127825 */ /* 0x001fca00078e0212 */
[----:B------:R-:W2:Y:S01]  /*0780*/  LDG.E.CONSTANT R25, desc[UR16][R18.64+0x4] ;  /* 0x0000041012197981 */ /* 0x000ea2000c1e9900 */
[----:B-1----:R-:W-:-:S03]  /*0790*/  IMAD.WIDE R16, R23, 0x4, R16 ;  /* 0x0000000417107825 */ /* 0x002fc600078e0210 */
[----:B------:R-:W3:Y:S04]  /*07a0*/  LDG.E.CONSTANT R27, desc[UR16][R18.64+0x8] ;  /* 0x00000810121b7981 */ /* 0x000ee8000c1e9900 */
[----:B------:R-:W4:Y:S04]  /*07b0*/  LDG.E.CONSTANT R23, desc[UR16][R18.64] ;  /* 0x0000001012177981 */ /* 0x000f28000c1e9900 */
[----:B------:R-:W5:Y:S04]  /*07c0*/  LDG.E.CONSTANT R29, desc[UR16][R18.64+0xc] ;  /* 0x00000c10121d7981 */ /* 0x000f68000c1e9900 */
[----:B------:R-:W5:Y:S04]  /*07d0*/  LDG.E.CONSTANT R14, desc[UR16][R18.64+0x10] ;  /* 0x00001010120e7981 */ /* 0x000f68000c1e9900 */
[----:B------:R-:W5:Y:S04]  /*07e0*/  LDG.E.CONSTANT R20, desc[UR16][R18.64+0x14] ;  /* 0x0000141012147981 */ /* 0x000f68000c1e9900 */
[----:B------:R-:W5:Y:S04]  /*07f0*/  LDG.E.CONSTANT R22, desc[UR16][R18.64+0x18] ;  /* 0x0000181012167981 */ /* 0x000f68000c1e9900 */
[----:B------:R-:W5:Y:S04]  /*0800*/  LDG.E.CONSTANT R24, desc[UR16][R18.64+0x1c] ;  /* 0x00001c1012187981 */ /* 0x000f68000c1e9900 */
[----:B----4-:R0:W-:Y:S04]  /*0810*/  REDG.E.ADD.F32.FTZ.RN.STRONG.GPU desc[UR16][R16.64], R23 ;  /* 0x00000017100079a6 */ /* 0x0101e8000c12f310 */
[----:B--2---:R0:W-:Y:S04]  /*0820*/  REDG.E.ADD.F32.FTZ.RN.STRONG.GPU desc[UR16][R16.64+0x4], R25 ;  /* 0x00000419100079a6 */ /* 0x0041e8000c12f310 */
[----:B---3--:R0:W-:Y:S04]  /*0830*/  REDG.E.ADD.F32.FTZ.RN.STRONG.GPU desc[UR16][R16.64+0x8], R27 ;  /* 0x0000081b100079a6 */ /* 0x0081e8000c12f310 */
[----:B-----5:R0:W-:Y:S04]  /*0840*/  REDG.E.ADD.F32.FTZ.RN.STRONG.GPU desc[UR16][R16.64+0xc], R29 ;  /* 0x00000c1d100079a6 */ /* 0x0201e8000c12f310 */
[----:B------:R0:W-:Y:S04]  /*0850*/  REDG.E.ADD.F32.FTZ.RN.STRONG.GPU desc[UR16][R16.64+0x10], R14 ;  /* 0x0000100e100079a6 */ /* 0x0001e8000c12f310 */
[----:B------:R0:W-:Y:S04]  /*0860*/  REDG.E.ADD.F32.FTZ.RN.STRONG.GPU desc[UR16][R16.64+0x14], R20 ;  /* 0x00001414100079a6 */ /* 0x0001e8000c12f310 */
[----:B------:R0:W-:Y:S04]  /*0870*/  REDG.E.ADD.F32.FTZ.RN.STRONG.GPU desc[UR16][R16.64+0x18], R22 ;  /* 0x00001816100079a6 */ /* 0x0001e8000c12f310 */
[----:B------:R0:W-:Y:S01]  /*0880*/  REDG.E.ADD.F32.FTZ.RN.STRONG.GPU desc[UR16][R16.64+0x1c], R24 ;  /* 0x00001c18100079a6 */ /* 0x0001e2000c12f310 */
[----:B------:R-:W-:-:S07]  /*0890*/  IADD3 R21, PT, PT, R21, 0x8, RZ ;  /* 0x0000000815157810 */ /* 0x000fce0007ffe0ff */
.L_x_101:
[----:B------:R-:W-:Y:S05]  /*08a0*/  BRA.U !UP2, `(.L_x_100) ;  /* 0x000000010a887547 */ /* 0x000fea000b800000 */
[----:B------:R-:W-:Y:S01]  /*08b0*/  UISETP.NE.AND UP2, UPT, UR14, URZ, UPT ;  /* 0x000000ff0e00728c */ /* 0x000fe2000bf45270 */
[----:B------:R-:W-:Y:S10]  /*08c0*/  BRA.U !UP1, `(.L_x_102) ;  /* 0x00000001093c7547 */ /* 0x000ff4000b800000 */
[----:B0-2---:R-:W0:Y:S01]  /*08d0*/  LDC.64 R16, c[0x0][0x398] ;  /* 0x0000e600ff107b82 */ /* 0x005e220000000a00 */
[----:B------:R-:W-:-:S05]  /*08e0*/  IADD3 R19, PT, PT, R10, R21, RZ ;  /* 0x000000150a137210 */ /* 0x000fca0007ffe0ff */
[----:B0-----:R-:W-:Y:S02]  /*08f0*/  IMAD.WIDE R16, R19, 0x4, R16 ;  /* 0x0000000413107825 */ /* 0x001fe400078e0210 */
[----:B------:R-:W0:Y:S03]  /*0900*/  LDC.64 R18, c[0x0][0x3a8] ;  /* 0x0000ea00ff127b82 */ /* 0x000e260000000a00 */
[----:B------:R-:W2:Y:S04]  /*0910*/  LDG.E.CONSTANT R25, desc[UR16][R16.64] ;  /* 0x0000001010197981 */ /* 0x000ea8000c1e9900 */
[----:B------:R-:W3:Y:S04]  /*0920*/  LDG.E.CONSTANT R27, desc[UR16][R16.64+0x4] ;  /* 0x00000410101b7981 */ /* 0x000ee8000c1e9900 */
[----:B------:R-:W4:Y:S04]  /*0930*/  LDG.E.CONSTANT R29, desc[UR16][R16.64+0x8] ;  /* 0x00000810101d7981 */ /* 0x000f28000c1e9900 */
[----:B------:R-:W5:Y:S01]  /*0940*/  LDG.E.CONSTANT R14, desc[UR16][R16.64+0xc] ;  /* 0x00000c10100e7981 */ /* 0x000f62000c1e9900 */
[----:B------:R-:W-:-:S04]  /*0950*/  IMAD.IADD R23, R12, 0x1, R21 ;  /* 0x000000010c177824 */ /* 0x000fc800078e0215 */
[----:B0-----:R-:W-:-:S05]  /*0960*/  IMAD.WIDE R18, R23, 0x4, R18 ;  /* 0x0000000417127825 */ /* 0x001fca00078e0212 */
[----:B--2---:R1:W-:Y:S04]  /*0970*/  REDG.E.ADD.F32.FTZ.RN.STRONG.GPU desc[UR16][R18.64], R25 ;  /* 0x00000019120079a6 */ /* 0x0043e8000c12f310 */
[----:B---3--:R1:W-:Y:S04]  /*0980*/  REDG.E.ADD.F32.FTZ.RN.STRONG.GPU desc[UR16][R18.64+0x4], R27 ;  /* 0x0000041b120079a6 */ /* 0x0083e8000c12f310 */
[----:B----4-:R1:W-:Y:S04]  /*0990*/  REDG.E.ADD.F32.FTZ.RN.STRONG.GPU desc[UR16][R18.64+0x8], R29 ;  /* 0x0000081d120079a6 */ /* 0x0103e8000c12f310 */
[----:B-----5:R1:W-:Y:S01]  /*09a0*/  REDG.E.ADD.F32.FTZ.RN.STRONG.GPU desc[UR16][R18.64+0xc], R14 ;  /* 0x00000c0e120079a6 */ /* 0x0203e2000c12f310 */
[----:B------:R-:W-:-:S07]  /*09b0*/  IADD3 R21, PT, PT, R21, 0x4, RZ ;  /* 0x0000000415157810 */ /* 0x000fce0007ffe0ff */
.L_x_102:
[----:B------:R-:W-:Y:S05]  /*09c0*/  BRA.U !UP2, `(.L_x_100) ;  /* 0x000000010a407547 */ /* 0x000fea000b800000 */
[----:B0-2---:R-:W0:Y:S01]  /*09d0*/  LDC.64 R16, c[0x0][0x398] ;  /* 0x0000e600ff107b82 */ /* 0x005e220000000a00 */
[----:B-1----:R-:W-:-:S05]  /*09e0*/  IADD3 R19, PT, PT, R10, R21, RZ ;  /* 0x000000150a137210 */ /* 0x002fca0007ffe0ff */
[----:B0-----:R-:W-:Y:S02]  /*09f0*/  IMAD.WIDE R18, R19, 0x4, R16 ;  /* 0x0000000413127825 */ /* 0x001fe400078e0210 */
[----:B------:R-:W0:Y:S03]  /*0a00*/  LDC.64 R16, c[0x0][0x3a8] ;  /* 0x0000ea00ff107b82 */ /* 0x000e260000000a00 */
[----:B------:R-:W2:Y:S01]  /*0a10*/  LDG.E.CONSTANT R23, desc[UR16][R18.64] ;  /* 0x0000001012177981 */ /* 0x000ea2000c1e9900 */
[----:B------:R-:W-:-:S05]  /*0a20*/  IADD3 R21, PT, PT, R12, R21, RZ ;  /* 0x000000150c157210 */ /* 0x000fca0007ffe0ff */
[----:B0-----:R-:W-:-:S05]  /*0a30*/  IMAD.WIDE R16, R21, 0x4, R16 ;  /* 0x0000000415107825 */ /* 0x001fca00078e0210 */
[----:B--2---:R3:W-:Y:S01]  /*0a40*/  REDG.E.ADD.F32.FTZ.RN.STRONG.GPU desc[UR16][R16.64], R23 ;  /* 0x00000017100079a6 */ /* 0x0047e2000c12f310 */
[----:B------:R-:W-:-:S09]  /*0a50*/  UISETP.NE.AND UP2, UPT, UR14, 0x1, UPT ;  /* 0x000000010e00788c */ /* 0x000fd2000bf45270 */
[----:B------:R-:W-:Y:S05]  /*0a60*/  BRA.U !UP2, `(.L_x_100) ;  /* 0x000000010a187547 */ /* 0x000fea000b800000 */
[----:B------:R-:W2:Y:S01]  /*0a70*/  LDG.E.CONSTANT R21, desc[UR16][R18.64+0x4] ;  /* 0x0000041012157981 */ /* 0x000ea2000c1e9900 */
[----:B------:R-:W-:-:S03]  /*0a80*/  UISETP.NE.AND UP2, UPT, UR14, 0x2, UPT ;  /* 0x000000020e00788c */ /* 0x000fc6000bf45270 */
[----:B--2---:R4:W-:Y:S06]  /*0a90*/  REDG.E.ADD.F32.FTZ.RN.STRONG.GPU desc[UR16][R16.64+0x4], R21 ;  /* 0x00000415100079a6 */ /* 0x0049ec000c12f310 */
[----:B------:R-:W-:Y:S05]  /*0aa0*/  BRA.U !UP2, `(.L_x_100) ;  /* 0x000000010a087547 */ /* 0x000fea000b800000 */
[----:B------:R-:W2:Y:S04]  /*0ab0*/  LDG.E.CONSTANT R19, desc[UR16][R18.64+0x8] ;  /* 0x0000081012137981 */ /* 0x000ea8000c1e9900 */
[----:B--2---:R0:W-:Y:S02]  /*0ac0*/  REDG.E.ADD.F32.FTZ.RN.STRONG.GPU desc[UR16][R16.64+0x8], R19 ;  /* 0x00000813100079a6 */ /* 0x0041e4000c12f310 */
.L_x_100:
[----:B------:R-:W5:Y:S01]  /*0ad0*/  LDCU UR5, c[0x0][0x390] ;  /* 0x00007200ff0577ac */ /* 0x000f620008000800 */
[----:B------:R-:W-:-:S04]  /*0ae0*/  IADD3 R8, PT, PT, R8, 0x1, RZ ;  /* 0x0000000108087810 */ /* 0x000fc80007ffe0ff */
[----:B-----5:R-:W-:-:S13]  /*0af0*/  ISETP.NE.AND P2, PT, R8, UR5, PT ;  /* 0x0000000508007c0c */ /* 0x020fda000bf45270 */
[----:B------:R-:W-:Y:S05]  /*0b00*/  @P2 BRA `(.L_x_103) ;  /* 0xfffffff800182947 */ /* 0x000fea000383ffff */
[----:B------:R-:W-:Y:S05]  /*0b10*/  @P1 BRA `(.L_x_104) ;  /* 0xfffffff400e41947 */ /* 0x000fea000383ffff */
[----:B------:R-:W-:Y:S05]  /*0b20*/  @!P0 BRA `(.L_x_105) ;  /* 0xfffffff400c88947 */ /* 0x000fea000383ffff */
.L_x_97:
[----:B0-2---:R-:W-:Y:S05]  /*0b30*/  BSYNC.RECONVERGENT B0 ;  /* 0x0000000000007941 */ /* 0x005fea0003800200 */
.L_x_96:
[----:B------:R-:W0:Y:S01]  /*0b40*/  LDCU UR5, c[0x0][0x370] ;  /* 0x00006e00ff0577ac */ /* 0x000e220008000800 */
[----:B------:R-:W2:Y:S01]  /*0b50*/  LDCU UR12, c[0x0][0x380] ;  /* 0x00007000ff0c77ac */ /* 0x000ea20008000800 */
[----:B0-----:R-:W-:-:S04]  /*0b60*/  UIADD3 UR4, UPT, UPT, UR5, UR4, URZ ;  /* 0x0000000405047290 */ /* 0x001fc8000fffe0ff */
[----:B--2---:R-:W-:-:S09]  /*0b70*/  UISETP.GE.AND UP2, UPT, UR4, UR12, UPT ;  /* 0x0000000c0400728c */ /* 0x004fd2000bf46270 */
[----:B------:R-:W-:Y:S05]  /*0b80*/  BRA.U !UP2, `(.L_x_106) ;  /* 0xfffffff50a987547 */ /* 0x000fea000b83ffff */
[----:B------:R-:W-:Y:S05]  /*0b90*/  EXIT ;  /* 0x000000000000794d */ /* 0x000fea0003800000 */
.L_x_107:
        /* <DEDUP_REMOVED lines=14> */
.L_x_128:


//--------------------- .text._Z21grouptrajectoryKerneliiiiiiPKfPKiPf --------------------------
	.section	.text._Z21grouptrajectoryKerneliiiiiiPKfPKiPf,"ax",@progbits
	.align	128
        .global         _Z21grouptrajectoryKerneliiiiiiPKfPKiPf
        .type           _Z21grouptrajectoryKerneliiiiiiPKfPKiPf,@function
        .size           _Z21grouptrajectoryKerneliiiiiiPKfPKiPf,(.L_x_129 - _Z21grouptrajectoryKerneliiiiiiPKfPKiPf)
        .other          _Z21grouptrajectoryKerneliiiiiiPKfPKiPf,@"STO_CUDA_ENTRY STV_DEFAULT"
_Z21grouptrajectoryKerneliiiiiiPKfPKiPf:
.text._Z21grouptrajectoryKerneliiiiiiPKfPKiPf:
        /* <DEDUP_REMOVED lines=24> */
[----:B------:R-:W-:Y:S02]  /*0180*/  UIADD3.X UR7, UPT, UPT, URZ, UR7, URZ, UP1, !UPT ;  /* 0x00000007ff077290 */ /* 0x000fe40008ffe4ff */
[----:B------:R-:W-:Y:S01]  /*0190*/  ULOP3.LUT UR14, UR18, 0x3, URZ, 0xc0, !UPT ;  /* 0x00000003120e7892 */ /* 0x000fe2000f8ec0ff */
[----:B------:R-:W0:Y:S01]  /*01a0*/  LDCU UR15, c[0x0][0x360] ;  /* 0x00006c00ff0f77ac */ /* 0x000e220008000800 */
[----:B------:R-:W2:Y:S01]  /*01b0*/  LDCU.64 UR16, c[0x0][0x358] ;  /* 0x00006b00ff1077ac */ /* 0x000ea20008000a00 */
[----:B------:R-:W-:-:S02]  /*01c0*/  UIADD3 UR20, UPT, UPT, -UR13, URZ, URZ ;  /* 0x000000ff0d147290 */ /* 0x000fc4000fffe1ff */
[----:B------:R-:W-:Y:S02]  /*01d0*/  UISETP.GE.U32.AND UP0, UPT, UR5, 0x7, UPT ;  /* 0x000000070500788c */ /* 0x000fe4000bf06070 */
[----:B-1----:R-:W-:-:S11]  /*01e0*/  UISETP.GE.U32.AND UP1, UPT, UR12, 0x3, UPT ;  /* 0x000000030c00788c */ /* 0x002fd6000bf26070 */
.L_x_118:
[----:B-1----:R-:W1:Y:S01]  /*01f0*/  LDCU UR5, c[0x0][0x38c] ;  /* 0x00007180ff0577ac */ /* 0x002e620008000800 */
[----:B------:R-:W-:Y:S01]  /*0200*/  BSSY.RECONVERGENT B0, `(.L_x_108) ;  /* 0x0000093000007945 */ /* 0x000fe20003800200 */
[----:B-1----:R-:W-:-:S13]  /*0210*/  ISETP.GE.AND P0, PT, R0, UR5, PT ;  /* 0x0000000500007c0c */ /* 0x002fda000bf06270 */
[----:B---34-:R-:W-:Y:S05]  /*0220*/  @P0 BRA `(.L_x_109) ;  /* 0x0000000800400947 */ /* 0x018fea0003800000 */
[----:B------:R-:W-:Y:S01]  /*0230*/  IMAD R4, R3, UR4, RZ ;  /* 0x0000000403047c24 */ /* 0x000fe2000f8e02ff */
[----:B------:R-:W-:-:S07]  /*0240*/  MOV R5, R0 ;  /* 0x0000000000057202 */ /* 0x000fce0000000f00 */
.L_x_117:
[----:B-1----:R-:W1:Y:S01]  /*0250*/  LDCU UR5, c[0x0][0x394] ;  /* 0x00007280ff0577ac */ /* 0x002e620008000800 */
[----:B------:R-:W-:Y:S01]  /*0260*/  HFMA2 R7, -RZ, RZ, 0, 0 ;  /* 0x00000000ff077431 */ /* 0x000fe200000001ff */
[----:B---3--:R-:W3:Y:S01]  /*0270*/  LDCU UR12, c[0x0][0x38c] ;  /* 0x00007180ff0c77ac */ /* 0x008ee20008000800 */
[C---:B-1----:R-:W-:Y:S01]  /*0280*/  IMAD R6, R5.reuse, UR5, R4 ;  /* 0x0000000505067c24 */ /* 0x042fe2000f8e0204 */
[----:B0-----:R-:W-:-:S04]  /*0290*/  IADD3 R5, PT, PT, R5, UR15, RZ ;  /* 0x0000000f05057c10 */ /* 0x001fc8000fffe0ff */
[----:B--234-:R-:W-:-:S13]  /*02a0*/  ISETP.GE.AND P0, PT, R5, UR12, PT ;  /* 0x0000000c05007c0c */ /* 0x01cfda000bf06270 */
.L_x_116:
[----:B01234-:R-:W0:Y:S01]  /*02b0*/  LDC.64 R16, c[0x0][0x3a0] ;  /* 0x0000e800ff107b82 */ /* 0x01fe220000000a00 */
[----:B------:R-:W-:Y:S01]  /*02c0*/  IMAD.IADD R9, R6, 0x1, R7 ;  /* 0x0000000106097824 */ /* 0x000fe200078e0207 */
[----:B------:R-:W1:Y:S06]  /*02d0*/  LDCU UR5, c[0x0][0x394] ;  /* 0x00007280ff0577ac */ /* 0x000e6c0008000800 */
[----:B------:R-:W3:Y:S01]  /*02e0*/  LDC R8, c[0x0][0x384] ;  /* 0x0000e100ff087b82 */ /* 0x000ee20000000800 */
[----:B0-----:R-:W-:-:S05]  /*02f0*/  IMAD.WIDE R16, R9, 0x4, R16 ;  /* 0x0000000409107825 */ /* 0x001fca00078e0210 */
[----:B--2---:R-:W3:Y:S01]  /*0300*/  LDG.E.CONSTANT R11, desc[UR16][R16.64] ;  /* 0x00000010100b7981 */ /* 0x004ee2000c1e9900 */
[----:B------:R-:W-:Y:S01]  /*0310*/  IADD3 R7, PT, PT, R7, 0x1, RZ ;  /* 0x0000000107077810 */ /* 0x000fe20007ffe0ff */
[----:B------:R-:W-:-:S03]  /*0320*/  IMAD R13, R2, R9, RZ ;  /* 0x00000009020d7224 */ /* 0x000fc600078e02ff */
[----:B-1----:R-:W-:Y:S01]  /*0330*/  ISETP.NE.AND P1, PT, R7, UR5, PT ;  /* 0x0000000507007c0c */ /* 0x002fe2000bf25270 */
[----:B---3--:R-:W-:Y:S01]  /*0340*/  IMAD R11, R8, UR4, R11 ;  /* 0x00000004080b7c24 */ /* 0x008fe2000f8e020b */
[----:B------:R-:W-:-:S03]  /*0350*/  MOV R8, RZ ;  /* 0x000000ff00087202 */ /* 0x000fc60000000f00 */
[----:B------:R-:W-:-:S08]  /*0360*/  IMAD R15, R2, R11, RZ ;  /* 0x0000000b020f7224 */ /* 0x000fd000078e02ff */
.L_x_115:
[----:B0-----:R-:W0:Y:S01]  /*0370*/  LDCU UR5, c[0x0][0x388] ;  /* 0x00007100ff0577ac */ /* 0x001e220008000800 */
[----:B----4-:R-:W-:Y:S01]  /*0380*/  IMAD.MOV.U32 R21, RZ, RZ, RZ ;  /* 0x000000ffff157224 */ /* 0x010fe200078e00ff */
        /* <DEDUP_REMOVED lines=10> */
.L_x_111:
[----:B------:R-:W-:Y:S01]  /*0430*/  MOV R18, UR8 ;  /* 0x0000000800127c02 */ /* 0x000fe20008000f00 */
[----:B------:R-:W-:-:S04]  /*0440*/  IMAD.U32 R19, RZ, RZ, UR9 ;  /* 0x00000009ff137e24 */ /* 0x000fc8000f8e00ff */
[----:B------:R-:W-:-:S05]  /*0450*/  IMAD.WIDE R18, R21, 0x4, R18 ;  /* 0x0000000415127825 */ /* 0x000fca00078e0212 */
[----:B0-----:R-:W2:Y:S04]  /*0460*/  LDG.E.CONSTANT R25, desc[UR16][R18.64+-0x20] ;  /* 0xffffe01012197981 */ /* 0x001ea8000c1e9900 */
[----:B------:R-:W3:Y:S01]  /*0470*/  LDG.E.CONSTANT R27, desc[UR16][R18.64+-0x1c] ;  /* 0xffffe410121b7981 */ /* 0x000ee2000c1e9900 */
[----:B------:R-:W-:Y:S02]  /*0480*/  MOV R16, UR6 ;  /* 0x0000000600107c02 */ /* 0x000fe40008000f00 */
[----:B------:R-:W-:Y:S01]  /*0490*/  MOV R17, UR7 ;  /* 0x0000000700117c02 */ /* 0x000fe20008000f00 */
[----:B------:R-:W4:Y:S02]  /*04a0*/  LDG.E.CONSTANT R29, desc[UR16][R18.64+-0x18] ;  /* 0xffffe810121d7981 */ /* 0x000f24000c1e9900 */
[----:B------:R-:W-:-:S02]  /*04b0*/  IMAD.WIDE R16, R23, 0x4, R16 ;  /* 0x0000000417107825 */ /* 0x000fc400078e0210 */
[----:B------:R-:W5:Y:S04]  /*04c0*/  LDG.E.CONSTANT R20, desc[UR16][R18.64+-0x14] ;  /* 0xffffec1012147981 */ /* 0x000f68000c1e9900 */
[----:B------:R-:W5:Y:S04]  /*04d0*/  LDG.E.CONSTANT R22, desc[UR16][R18.64+-0x10] ;  /* 0xfffff01012167981 */ /* 0x000f68000c1e9900 */
[----:B------:R-:W5:Y:S04]  /*04e0*/  LDG.E.CONSTANT R24, desc[UR16][R18.64+-0xc] ;  /* 0xfffff41012187981 */ /* 0x000f68000c1e9900 */
[----:B------:R-:W5:Y:S04]  /*04f0*/  LDG.E.CONSTANT R26, desc[UR16][R18.64+-0x8] ;  /* 0xfffff810121a7981 */ /* 0x000f68000c1e9900 */
[----:B------:R-:W5:Y:S04]  /*0500*/  LDG.E.CONSTANT R28, desc[UR16][R18.64+-0x4] ;  /* 0xfffffc10121c7981 */ /* 0x000f68000c1e9900 */
[----:B--2---:R0:W-:Y:S04]  /*0510*/  STG.E desc[UR16][R16.64+-0x20], R25 ;  /* 0xffffe01910007986 */ /* 0x0041e8000c101910 */
[----:B---3--:R1:W-:Y:S04]  /*0520*/  STG.E desc[UR16][R16.64+-0x1c], R27 ;  /* 0xffffe41b10007986 */ /* 0x0083e8000c101910 */
[----:B----4-:R2:W-:Y:S04]  /*0530*/  STG.E desc[UR16][R16.64+-0x18], R29 ;  /* 0xffffe81d10007986 */ /* 0x0105e8000c101910 */
[----:B0-----:R-:W3:Y:S04]  /*0540*/  LDG.E.CONSTANT R25, desc[UR16][R18.64] ;  /* 0x0000001012197981 */ /* 0x001ee8000c1e9900 */
[----:B-1----:R-:W4:Y:S04]  /*0550*/  LDG.E.CONSTANT R27, desc[UR16][R18.64+0x4] ;  /* 0x00000410121b7981 */ /* 0x002f28000c1e9900 */
[----:B-----5:R0:W-:Y:S04]  /*0560*/  STG.E desc[UR16][R16.64+-0x14], R20 ;  /* 0xffffec1410007986 */ /* 0x0201e8000c101910 */
[----:B------:R1:W-:Y:S04]  /*0570*/  STG.E desc[UR16][R16.64+-0x10], R22 ;  /* 0xfffff01610007986 */ /* 0x0003e8000c101910 */
[----:B------:R5:W-:Y:S04]  /*0580*/  STG.E desc[UR16][R16.64+-0xc], R24 ;  /* 0xfffff41810007986 */ /* 0x000be8000c101910 */
[----:B--2---:R-:W2:Y:S04]  /*0590*/  LDG.E.CONSTANT R29, desc[UR16][R18.64+0x8] ;  /* 0x00000810121d7981 */ /* 0x004ea8000c1e9900 */
[----:B0-----:R-:W2:Y:S04]  /*05a0*/  LDG.E.CONSTANT R20, desc[UR16][R18.64+0xc] ;  /* 0x00000c1012147981 */ /* 0x001ea8000c1e9900 */
[----:B-1----:R-:W2:Y:S04]  /*05b0*/  LDG.E.CONSTANT R22, desc[UR16][R18.64+0x10] ;  /* 0x0000101012167981 */ /* 0x002ea8000c1e9900 */
[----:B-----5:R-:W5:Y:S04]  /*05c0*/  LDG.E.CONSTANT R24, desc[UR16][R18.64+0x1c] ;  /* 0x00001c1012187981 */ /* 0x020f68000c1e9900 */
[----:B---3--:R0:W-:Y:S04]  /*05d0*/  STG.E desc[UR16][R16.64], R25 ;  /* 0x0000001910007986 */ /* 0x0081e8000c101910 */
[----:B----4-:R1:W-:Y:S04]  /*05e0*/  STG.E desc[UR16][R16.64+0x4], R27 ;  /* 0x0000041b10007986 */ /* 0x0103e8000c101910 */
[----:B0-----:R-:W3:Y:S04]  /*05f0*/  LDG.E.CONSTANT R25, desc[UR16][R18.64+0x14] ;  /* 0x0000141012197981 */ /* 0x001ee8000c1e9900 */
[----:B-1----:R-:W4:Y:S01]  /*0600*/  LDG.E.CONSTANT R27, desc[UR16][R18.64+0x18] ;  /* 0x00001810121b7981 */ /* 0x002f22000c1e9900 */
[----:B------:R-:W-:-:S03]  /*0610*/  IADD3 R14, PT, PT, R14, 0x10, RZ ;  /* 0x000000100e0e7810 */ /* 0x000fc60007ffe0ff */
[----:B------:R0:W-:Y:S04]  /*0620*/  STG.E desc[UR16][R16.64+-0x8], R26 ;  /* 0xfffff81a10007986 */ /* 0x0001e8000c101910 */
[----:B------:R0:W-:Y:S04]  /*0630*/  STG.E desc[UR16][R16.64+-0x4], R28 ;  /* 0xfffffc1c10007986 */ /* 0x0001e8000c101910 */
[----:B--2---:R0:W-:Y:S04]  /*0640*/  STG.E desc[UR16][R16.64+0x8], R29 ;  /* 0x0000081d10007986 */ /* 0x0041e8000c101910 */
[----:B------:R0:W-:Y:S04]  /*0650*/  STG.E desc[UR16][R16.64+0xc], R20 ;  /* 0x00000c1410007986 */ /* 0x0001e8000c101910 */
[----:B------:R0:W-:Y:S04]  /*0660*/  STG.E desc[UR16][R16.64+0x10], R22 ;  /* 0x0000101610007986 */ /* 0x0001e8000c101910 */
[----:B-----5:R0:W-:Y:S01]  /*0670*/  STG.E desc[UR16][R16.64+0x1c], R24 ;  /* 0x00001c1810007986 */ /* 0x0201e2000c101910 */
[----:B------:R-:W-:Y:S01]  /*0680*/  ISETP.NE.AND P2, PT, R14, RZ, PT ;  /* 0x000000ff0e00720c */ /* 0x000fe20003f45270 */
[----:B------:R-:W-:Y:S01]  /*0690*/  VIADD R21, R21, 0x10 ;  /* 0x0000001015157836 */ /* 0x000fe20000000000 */
[----:B------:R-:W-:Y:S01]  /*06a0*/  IADD3 R23, PT, PT, R23, 0x10, RZ ;  /* 0x0000001017177810 */ /* 0x000fe20007ffe0ff */
[----:B---3--:R0:W-:Y:S04]  /*06b0*/  STG.E desc[UR16][R16.64+0x14], R25 ;  /* 0x0000141910007986 */ /* 0x0081e8000c101910 */
[----:B----4-:R0:W-:Y:S06]  /*06c0*/  STG.E desc[UR16][R16.64+0x18], R27 ;  /* 0x0000181b10007986 */ /* 0x0101ec000c101910 */
[----:B------:R-:W-:Y:S05]  /*06d0*/  @P2 BRA `(.L_x_111) ;  /* 0xfffffffc00542947 */ /* 0x000fea000383ffff */
[----:B------:R-:W-:-:S07]  /*06e0*/  MOV R21, UR13 ;  /* 0x0000000d00157c02 */ /* 0x000fce0008000f00 */
.L_x_110:
[----:B------:R-:W-:-:S09]  /*06f0*/  UISETP.NE.AND UP2, UPT, UR10, URZ, UPT ;  /* 0x000000ff0a00728c */ /* 0x000fd2000bf45270 */
[----:B------:R-:W-:Y:S05]  /*0700*/  BRA.U !UP2, `(.L_x_112) ;  /* 0x000000010af07547 */ /* 0x000fea000b800000 */
[----:B------:R-:W-:Y:S01]  /*0710*/  UISETP.NE.AND UP2, UPT, UR11, URZ, UPT ;  /* 0x000000ff0b00728c */ /* 0x000fe2000bf45270 */
[----:B------:R-:W-:Y:S10]  /*0720*/  BRA.U !UP0, `(.L_x_113) ;  /* 0x00000001085c7547 */ /* 0x000ff4000b800000 */
[----:B------:R-:W1:Y:S01]  /*0730*/  LDC.64 R18, c[0x0][0x398] ;  /* 0x0000e600ff127b82 */ /* 0x000e620000000a00 */
[----:B------:R-:W-:Y:S01]  /*0740*/  IADD3 R23, PT, PT, R12, R21, RZ ;  /* 0x000000150c177210 */ /* 0x000fe20007ffe0ff */
[----:B0-----:R-:W-:-:S06]  /*0750*/  IMAD.IADD R25, R10, 0x1, R21 ;  /* 0x000000010a197824 */ /* 0x001fcc00078e0215 */
[----:B------:R-:W0:Y:S01]  /*0760*/  LDC.64 R16, c[0x0][0x3a8] ;  /* 0x0000ea00ff107b82 */ /* 0x000e220000000a00 */
[----:B-1----:R-:W-:-:S05]  /*0770*/  IMAD.WIDE R18, R23, 0x4, R18 ;  /* 0x0000000417127825 */ /* 0x002fca00078e0212 */
[----:B------:R-:W2:Y:S01]  /*0780*/  LDG.E.CONSTANT R23, desc[UR16][R18.64] ;  /* 0x0000001012177981 */ /* 0x000ea2000c1e9900 */
[----:B0-----:R-:W-:-:S03]  /*0790*/  IMAD.WIDE R16, R25, 0x4, R16 ;  /* 0x0000000419107825 */ /* 0x001fc600078e0210 */
[----:B------:R-:W3:Y:S04]  /*07a0*/  LDG.E.CONSTANT R27, desc[UR16][R18.64+0x8] ;  /* 0x00000810121b7981 */ /* 0x000ee8000c1e9900 */
[----:B------:R-:W4:Y:S04]  /*07b0*/  LDG.E.CONSTANT R25, desc[UR16][R18.64+0x4] ;  /* 0x0000041012197981 */ /* 0x000f28000c1e9900 */
[----:B------:R-:W5:Y:S04]  /*07c0*/  LDG.E.CONSTANT R29, desc[UR16][R18.64+0xc] ;  /* 0x00000c10121d7981 */ /* 0x000f68000c1e9900 */
[----:B------:R-:W5:Y:S04]  /*07d0*/  LDG.E.CONSTANT R14, desc[UR16][R18.64+0x10] ;  /* 0x00001010120e7981 */ /* 0x000f68000c1e9900 */
[----:B------:R-:W5:Y:S04]  /*07e0*/  LDG.E.CONSTANT R20, desc[UR16][R18.64+0x14] ;  /* 0x0000141012147981 */ /* 0x000f68000c1e9900 */
[----:B------:R-:W5:Y:S04]  /*07f0*/  LDG.E.CONSTANT R22, desc[UR16][R18.64+0x18] ;  /* 0x0000181012167981 */ /* 0x000f68000c1e9900 */
[----:B------:R-:W5:Y:S01]  /*0800*/  LDG.E.CONSTANT R24, desc[UR16][R18.64+0x1c] ;  /* 0x00001c1012187981 */ /* 0x000f62000c1e9900 */
[----:B------:R-:W-:-:S03]  /*0810*/  IADD3 R21, PT, PT, R21, 0x8, RZ ;  /* 0x0000000815157810 */ /* 0x000fc60007ffe0ff */
[----:B--2---:R1:W-:Y:S04]  /*0820*/  STG.E desc[UR16][R16.64], R23 ;  /* 0x0000001710007986 */ /* 0x0043e8000c101910 */
[----:B---3--:R1:W-:Y:S04]  /*0830*/  STG.E desc[UR16][R16.64+0x8], R27 ;  /* 0x0000081b10007986 */ /* 0x0083e8000c101910 */
[----:B----4-:R1:W-:Y:S04]  /*0840*/  STG.E desc[UR16][R16.64+0x4], R25 ;  /* 0x0000041910007986 */ /* 0x0103e8000c101910 */
[----:B-----5:R1:W-:Y:S04]  /*0850*/  STG.E desc[UR16][R16.64+0xc], R29 ;  /* 0x00000c1d10007986 */ /* 0x0203e8000c101910 */
[----:B------:R1:W-:Y:S04]  /*0860*/  STG.E desc[UR16][R16.64+0x10], R14 ;  /* 0x0000100e10007986 */ /* 0x0003e8000c101910 */
[----:B------:R1:W-:Y:S04]  /*0870*/  STG.E desc[UR16][R16.64+0x14], R20 ;  /* 0x0000141410007986 */ /* 0x0003e8000c101910 */
[----:B------:R1:W-:Y:S04]  /*0880*/  STG.E desc[UR16][R16.64+0x18], R22 ;  /* 0x0000181610007986 */ /* 0x0003e8000c101910 */
[----:B------:R1:W-:Y:S02]  /*0890*/  STG.E desc[UR16][R16.64+0x1c], R24 ;  /* 0x00001c1810007986 */ /* 0x0003e4000c101910 */
.L_x_113:
[----:B------:R-:W-:Y:S05]  /*08a0*/  BRA.U !UP2, `(.L_x_112) ;  /* 0x000000010a887547 */ /* 0x000fea000b800000 */
[----:B------:R-:W-:Y:S01]  /*08b0*/  UISETP.NE.AND UP2, UPT, UR14, URZ, UPT ;  /* 0x000000ff0e00728c */ /* 0x000fe2000bf45270 */
[----:B------:R-:W-:Y:S10]  /*08c0*/  BRA.U !UP1, `(.L_x_114) ;  /* 0x00000001093c7547 */ /* 0x000ff4000b800000 */
[----:B------:R-:W2:Y:S01]  /*08d0*/  LDC.64 R18, c[0x0][0x398] ;  /* 0x0000e600ff127b82 */ /* 0x000ea20000000a00 */
[----:B01----:R-:W-:-:S05]  /*08e0*/  IADD3 R17, PT, PT, R12, R21, RZ ;  /* 0x000000150c117210 */ /* 0x003fca0007ffe0ff */
[----:B--2---:R-:W-:Y:S02]  /*08f0*/  IMAD.WIDE R18, R17, 0x4, R18 ;  /* 0x0000000411127825 */ /* 0x004fe400078e0212 */
[----:B------:R-:W0:Y:S03]  /*0900*/  LDC.64 R16, c[0x0][0x3a8] ;  /* 0x0000ea00ff107b82 */ /* 0x000e260000000a00 */
[----:B------:R-:W2:Y:S04]  /*0910*/  LDG.E.CONSTANT R23, desc[UR16][R18.64] ;  /* 0x0000001012177981 */ /* 0x000ea8000c1e9900 */
[----:B------:R-:W3:Y:S04]  /*0920*/  LDG.E.CONSTANT R27, desc[UR16][R18.64+0x4] ;  /* 0x00000410121b7981 */ /* 0x000ee8000c1e9900 */
[----:B------:R-:W4:Y:S04]  /*0930*/  LDG.E.CONSTANT R29, desc[UR16][R18.64+0x8] ;  /* 0x00000810121d7981 */ /* 0x000f28000c1e9900 */
[----:B------:R-:W5:Y:S01]  /*0940*/  LDG.E.CONSTANT R14, desc[UR16][R18.64+0xc] ;  /* 0x00000c10120e7981 */ /* 0x000f62000c1e9900 */
[----:B------:R-:W-:Y:S01]  /*0950*/  IADD3 R25, PT, PT, R10, R21, RZ ;  /* 0x000000150a197210 */ /* 0x000fe20007ffe0ff */
[----:B------:R-:W-:-:S04]  /*0960*/  VIADD R21, R21, 0x4 ;  /* 0x0000000415157836 */ /* 0x000fc80000000000 */
[----:B0-----:R-:W-:-:S05]  /*0970*/  IMAD.WIDE R16, R25, 0x4, R16 ;  /* 0x0000000419107825 */ /* 0x001fca00078e0210 */
[----:B--2---:R2:W-:Y:S04]  /*0980*/  STG.E desc[UR16][R16.64], R23 ;  /* 0x0000001710007986 */ /* 0x0045e8000c101910 */
[----:B---3--:R2:W-:Y:S04]  /*0990*/  STG.E desc[UR16][R16.64+0x4], R27 ;  /* 0x0000041b10007986 */ /* 0x0085e8000c101910 */
[----:B----4-:R2:W-:Y:S04]  /*09a0*/  STG.E desc[UR16][R16.64+0x8], R29 ;  /* 0x0000081d10007986 */ /* 0x0105e8000c101910 */
[----:B-----5:R2:W-:Y:S02]  /*09b0*/  STG.E desc[UR16][R16.64+0xc], R14 ;  /* 0x00000c0e10007986 */ /* 0x0205e4000c101910 */
.L_x_114:
[----:B------:R-:W-:Y:S05]  /*09c0*/  BRA.U !UP2, `(.L_x_112) ;  /* 0x000000010a407547 */ /* 0x000fea000b800000 */
[----:B012---:R-:W0:Y:S01]  /*09d0*/  LDC.64 R16, c[0x0][0x398] ;  /* 0x0000e600ff107b82 */ /* 0x007e220000000a00 */
[----:B------:R-:W-:-:S05]  /*09e0*/  IADD3 R19, PT, PT, R12, R21, RZ ;  /* 0x000000150c137210 */ /* 0x000fca0007ffe0ff */
[----:B0-----:R-:W-:Y:S02]  /*09f0*/  IMAD.WIDE R18, R19, 0x4, R16 ;  /* 0x0000000413127825 */ /* 0x001fe400078e0210 */
[----:B------:R-:W0:Y:S03]  /*0a00*/  LDC.64 R16, c[0x0][0x3a8] ;  /* 0x0000ea00ff107b82 */ /* 0x000e260000000a00 */
[----:B------:R-:W2:Y:S01]  /*0a10*/  LDG.E.CONSTANT R23, desc[UR16][R18.64] ;  /* 0x0000001012177981 */ /* 0x000ea2000c1e9900 */
[----:B------:R-:W-:Y:S01]  /*0a20*/  IADD3 R21, PT, PT, R10, R21, RZ ;  /* 0x000000150a157210 */ /* 0x000fe20007ffe0ff */
[----:B------:R-:W-:-:S04]  /*0a30*/  UISETP.NE.AND UP2, UPT, UR14, 0x1, UPT ;  /* 0x000000010e00788c */ /* 0x000fc8000bf45270 */
[----:B0-----:R-:W-:-:S05]  /*0a40*/  IMAD.WIDE R16, R21, 0x4, R16 ;  /* 0x0000000415107825 */ /* 0x001fca00078e0210 */
[----:B--2---:R3:W-:Y:S01]  /*0a50*/  STG.E desc[UR16][R16.64], R23 ;  /* 0x0000001710007986 */ /* 0x0047e2000c101910 */
[----:B------:R-:W-:Y:S05]  /*0a60*/  BRA.U !UP2, `(.L_x_112) ;  /* 0x000000010a187547 */ /* 0x000fea000b800000 */
[----:B------:R-:W-:Y:S01]  /*0a70*/  UISETP.NE.AND UP2, UPT, UR14, 0x2, UPT ;  /* 0x000000020e00788c */ /* 0x000fe2000bf45270 */
[----:B------:R-:W2:Y:S05]  /*0a80*/  LDG.E.CONSTANT R21, desc[UR16][R18.64+0x4] ;  /* 0x0000041012157981 */ /* 0x000eaa000c1e9900 */
[----:B------:R-:W-:-:S13]  /*0a90*/  PLOP3.LUT P2, PT, PT, PT, UP2, 0x80, 0x8 ;  /* 0x000000000008781c */ /* 0x000fda0003f4f028 */
[----:B---3--:R-:W3:Y:S04]  /*0aa0*/  @P2 LDG.E.CONSTANT R23, desc[UR16][R18.64+0x8] ;  /* 0x0000081012172981 */ /* 0x008ee8000c1e9900 */
[----:B--2---:R4:W-:Y:S04]  /*0ab0*/  STG.E desc[UR16][R16.64+0x4], R21 ;  /* 0x0000041510007986 */ /* 0x0049e8000c101910 */
[----:B---3--:R4:W-:Y:S02]  /*0ac0*/  @P2 STG.E desc[UR16][R16.64+0x8], R23 ;  /* 0x0000081710002986 */ /* 0x0089e4000c101910 */
.L_x_112:
[----:B------:R-:W5:Y:S01]  /*0ad0*/  LDCU UR5, c[0x0][0x390] ;  /* 0x00007200ff0577ac */ /* 0x000f620008000800 */
[----:B------:R-:W-:-:S04]  /*0ae0*/  IADD3 R8, PT, PT, R8, 0x1, RZ ;  /* 0x0000000108087810 */ /* 0x000fc80007ffe0ff */
[----:B-----5:R-:W-:-:S13]  /*0af0*/  ISETP.NE.AND P2, PT, R8, UR5, PT ;  /* 0x0000000508007c0c */ /* 0x020fda000bf45270 */
[----:B------:R-:W-:Y:S05]  /*0b00*/  @P2 BRA `(.L_x_115) ;  /* 0xfffffff800182947 */ /* 0x000fea000383ffff */
[----:B------:R-:W-:Y:S05]  /*0b10*/  @P1 BRA `(.L_x_116) ;  /* 0xfffffff400e41947 */ /* 0x000fea000383ffff */
[----:B------:R-:W-:Y:S05]  /*0b20*/  @!P0 BRA `(.L_x_117) ;  /* 0xfffffff400c88947 */ /* 0x000fea000383ffff */
.L_x_109:
[----:B0-2---:R-:W-:Y:S05]  /*0b30*/  BSYNC.RECONVERGENT B0 ;  /* 0x0000000000007941 */ /* 0x005fea0003800200 */
.L_x_108:
[----:B------:R-:W0:Y:S01]  /*0b40*/  LDCU UR5, c[0x0][0x370] ;  /* 0x00006e00ff0577ac */ /* 0x000e220008000800 */
[----:B------:R-:W2:Y:S01]  /*0b50*/  LDCU UR12, c[0x0][0x380] ;  /* 0x00007000ff0c77ac */ /* 0x000ea20008000800 */
[----:B0-----:R-:W-:-:S04]  /*0b60*/  UIADD3 UR4, UPT, UPT, UR5, UR4, URZ ;  /* 0x0000000405047290 */ /* 0x001fc8000fffe0ff */
[----:B--2---:R-:W-:-:S09]  /*0b70*/  UISETP.GE.AND UP2, UPT, UR4, UR12, UPT ;  /* 0x0000000c0400728c */ /* 0x004fd2000bf46270 */
[----:B------:R-:W-:Y:S05]  /*0b80*/  BRA.U !UP2, `(.L_x_118) ;  /* 0xfffffff50a987547 */ /* 0x000fea000b83ffff */
[----:B------:R-:W-:Y:S05]  /*0b90*/  EXIT ;  /* 0x000000000000794d */ /* 0x000fea0003800000 */
.L_x_119:
        /* <DEDUP_REMOVED lines=14> */
.L_x_129:


//--------------------- .nv.shared.reserved.0     --------------------------
	.section	.nv.shared.reserved.0,"aw",@nobits
	.weak		__nv_reservedSMEM_offset_0_alias
	.size		__nv_reservedSMEM_offset_0_alias, 0, 64
	.other		__nv_reservedSMEM_offset_0_alias,@"STO_CUDA_RESERVED_SHARED STV_DEFAULT"
__nv_reservedSMEM_offset_0_alias:
	.zero		0
	.zero		64


//--------------------- .nv.constant0._Z19selectionsortKerneliiiiPKfPiPf --------------------------
	.section	.nv.constant0._Z19selectionsortKerneliiiiPKfPiPf,"a",@progbits
	.sectionflags	@""
	.align	4
.nv.constant0._Z19selectionsortKerneliiiiPKfPiPf:
	.zero		936


//--------------------- .nv.constant0._Z25queryballtrajectoryKerneliiiifiPKfS0_PiS1_ --------------------------
	.section	.nv.constant0._Z25queryballtrajectoryKerneliiiifiPKfS0_PiS1_,"a",@progbits
	.sectionflags	@""
	.align	4
.nv.constant0._Z25queryballtrajectoryKerneliiiifiPKfS0_PiS1_:
	.zero		952


//--------------------- .nv.constant0._Z25grouptrajectorygradKerneliiiiiiPKfPKiPf --------------------------
	.section	.nv.constant0._Z25grouptrajectorygradKerneliiiiiiPKfPKiPf,"a",@progbits
	.sectionflags	@""
	.align	4
.nv.constant0._Z25grouptrajectorygradKerneliiiiiiPKfPKiPf:
	.zero		944


//--------------------- .nv.constant0._Z21grouptrajectoryKerneliiiiiiPKfPKiPf --------------------------
	.section	.nv.constant0._Z21grouptrajectoryKerneliiiiiiPKfPKiPf,"a",@progbits
	.sectionflags	@""
	.align	4
.nv.constant0._Z21grouptrajectoryKerneliiiiiiPKfPKiPf:
	.zero		944


//--------------------- SYMBOLS --------------------------

	.type		.nv.reservedSmem.offset0,@object
	.size		.nv.reservedSmem.offset0,0x4
